	.target	sm_80

	.elftype	@"ET_EXEC"


//--------------------- .note.nv.tkinfo           --------------------------
	.section	.note.nv.tkinfo,"",@"SHT_NOTE"
	.sectionflags	@"SHF_NOTE_NV_TKINFO"
	.tkinfo
        /*0018*/ 	.word	0x00000002
        /*0030*/ 	.string	""
        /*0030*/ 	.string	"ptxas"
        /*0030*/ 	.string	"Cuda compilation tools, release 13.0, V13.0.88"
        /*0030*/ 	.string	"Build cuda_13.0.r13.0/compiler.36424714_0"
        /*0030*/ 	.string	"-v  -suppress-debug-info  -lineinfo  -arch sm_80 "



//--------------------- .note.nv.cuinfo           --------------------------
	.section	.note.nv.cuinfo,"",@"SHT_NOTE"
	.sectionflags	@"SHF_NOTE_NV_CUINFO"
        /*0018*/ 	.short	0x0002
        /*001a*/ 	.short	0x0050
        /*001c*/ 	.short	0x0082
	.zero		2


//--------------------- .nv.info                  --------------------------
	.section	.nv.info,"",@"SHT_CUDA_INFO"
	.align	4


	//----- nvinfo : EIATTR_REGCOUNT
	.align		4
        /*0000*/ 	.byte	0x04, 0x2f
        /*0002*/ 	.short	(.L_1 - .L_0)
	.align		4
.L_0:
        /*0004*/ 	.word	index@(matmul_kernel)
        /*0008*/ 	.word	0x000000ff


	//----- nvinfo : EIATTR_FRAME_SIZE
	.align		4
.L_1:
        /*000c*/ 	.byte	0x04, 0x11
        /*000e*/ 	.short	(.L_3 - .L_2)
	.align		4
.L_2:
        /*0010*/ 	.word	index@(matmul_kernel)
        /*0014*/ 	.word	0x000001b8


	//----- nvinfo : EIATTR_MIN_STACK_SIZE
	.align		4
.L_3:
        /*0018*/ 	.byte	0x04, 0x12
        /*001a*/ 	.short	(.L_5 - .L_4)
	.align		4
.L_4:
        /*001c*/ 	.word	index@(matmul_kernel)
        /*0020*/ 	.word	0x000001b8
.L_5:


//--------------------- .nv.info.matmul_kernel    --------------------------
	.section	.nv.info.matmul_kernel,"",@"SHT_CUDA_INFO"
	.sectionflags	@""
	.align	4


	//----- nvinfo : EIATTR_CUDA_API_VERSION
	.align		4
        /*0000*/ 	.byte	0x04, 0x37
        /*0002*/ 	.short	(.L_7 - .L_6)
.L_6:
        /*0004*/ 	.word	0x00000082


	//----- nvinfo : EIATTR_SW2861232_WAR
	.align		4
.L_7:
        /*0008*/ 	.byte	0x01, 0x35
	.zero		2


	//----- nvinfo : EIATTR_PARAM_CBANK
	.align		4
        /*000c*/ 	.byte	0x04, 0x0a
        /*000e*/ 	.short	(.L_9 - .L_8)
	.align		4
.L_8:
        /*0010*/ 	.word	index@(.nv.constant0.matmul_kernel)
        /*0014*/ 	.short	0x0160
        /*0016*/ 	.short	0x0050


	//----- nvinfo : EIATTR_CBANK_PARAM_SIZE
	.align		4
.L_9:
        /*0018*/ 	.byte	0x03, 0x19
        /*001a*/ 	.short	0x0050


	//----- nvinfo : EIATTR_KPARAM_INFO
	.align		4
        /*001c*/ 	.byte	0x04, 0x17
        /*001e*/ 	.short	(.L_11 - .L_10)
.L_10:
        /*0020*/ 	.word	0x00000000
        /*0024*/ 	.short	0x000d
        /*0026*/ 	.short	0x0048
        /*0028*/ 	.byte	0x00, 0xf4, 0x21, 0x00


	//----- nvinfo : EIATTR_KPARAM_INFO
	.align		4
.L_11:
        /*002c*/ 	.byte	0x04, 0x17
        /*002e*/ 	.short	(.L_13 - .L_12)
.L_12:
        /*0030*/ 	.word	0x00000000
        /*0034*/ 	.short	0x000c
        /*0036*/ 	.short	0x0040
        /*0038*/ 	.byte	0x00, 0xf4, 0x21, 0x00


	//----- nvinfo : EIATTR_KPARAM_INFO
	.align		4
.L_13:
        /*003c*/ 	.byte	0x04, 0x17
        /*003e*/ 	.short	(.L_15 - .L_14)
.L_14:
        /*0040*/ 	.word	0x00000000
        /*0044*/ 	.short	0x000b
        /*0046*/ 	.short	0x0038
        /*0048*/ 	.byte	0x00, 0xf0, 0x11, 0x00


	//----- nvinfo : EIATTR_KPARAM_INFO
	.align		4
.L_15:
        /*004c*/ 	.byte	0x04, 0x17
        /*004e*/ 	.short	(.L_17 - .L_16)
.L_16:
        /*0050*/ 	.word	0x00000000
        /*0054*/ 	.short	0x000a
        /*0056*/ 	.short	0x0034
        /*0058*/ 	.byte	0x00, 0xf0, 0x11, 0x00


	//----- nvinfo : EIATTR_KPARAM_INFO
	.align		4
.L_17:
        /*005c*/ 	.byte	0x04, 0x17
        /*005e*/ 	.short	(.L_19 - .L_18)
.L_18:
        /*0060*/ 	.word	0x00000000
        /*0064*/ 	.short	0x0009
        /*0066*/ 	.short	0x0030
        /*0068*/ 	.byte	0x00, 0xf0, 0x11, 0x00


	//----- nvinfo : EIATTR_KPARAM_INFO
	.align		4
.L_19:
        /*006c*/ 	.byte	0x04, 0x17
        /*006e*/ 	.short	(.L_21 - .L_20)
.L_20:
        /*0070*/ 	.word	0x00000000
        /*0074*/ 	.short	0x0008
        /*0076*/ 	.short	0x002c
        /*0078*/ 	.byte	0x00, 0xf0, 0x11, 0x00


	//----- nvinfo : EIATTR_KPARAM_INFO
	.align		4
.L_21:
        /*007c*/ 	.byte	0x04, 0x17
        /*007e*/ 	.short	(.L_23 - .L_22)
.L_22:
        /*0080*/ 	.word	0x00000000
        /*0084*/ 	.short	0x0007
        /*0086*/ 	.short	0x0028
        /*0088*/ 	.byte	0x00, 0xf0, 0x11, 0x00


	//----- nvinfo : EIATTR_KPARAM_INFO
	.align		4
.L_23:
        /*008c*/ 	.byte	0x04, 0x17
        /*008e*/ 	.short	(.L_25 - .L_24)
.L_24:
        /*0090*/ 	.word	0x00000000
        /*0094*/ 	.short	0x0006
        /*0096*/ 	.short	0x0024
        /*0098*/ 	.byte	0x00, 0xf0, 0x11, 0x00


	//----- nvinfo : EIATTR_KPARAM_INFO
	.align		4
.L_25:
        /*009c*/ 	.byte	0x04, 0x17
        /*009e*/ 	.short	(.L_27 - .L_26)
.L_26:
        /*00a0*/ 	.word	0x00000000
        /*00a4*/ 	.short	0x0005
        /*00a6*/ 	.short	0x0020
        /*00a8*/ 	.byte	0x00, 0xf0, 0x11, 0x00


	//----- nvinfo : EIATTR_KPARAM_INFO
	.align		4
.L_27:
        /*00ac*/ 	.byte	0x04, 0x17
        /*00ae*/ 	.short	(.L_29 - .L_28)
.L_28:
        /*00b0*/ 	.word	0x00000000
        /*00b4*/ 	.short	0x0004
        /*00b6*/ 	.short	0x001c
        /*00b8*/ 	.byte	0x00, 0xf0, 0x11, 0x00


	//----- nvinfo : EIATTR_KPARAM_INFO
	.align		4
.L_29:
        /*00bc*/ 	.byte	0x04, 0x17
        /*00be*/ 	.short	(.L_31 - .L_30)
.L_30:
        /*00c0*/ 	.word	0x00000000
        /*00c4*/ 	.short	0x0003
        /*00c6*/ 	.short	0x0018
        /*00c8*/ 	.byte	0x00, 0xf0, 0x11, 0x00


	//----- nvinfo : EIATTR_KPARAM_INFO
	.align		4
.L_31:
        /*00cc*/ 	.byte	0x04, 0x17
        /*00ce*/ 	.short	(.L_33 - .L_32)
.L_32:
        /*00d0*/ 	.word	0x00000000
        /*00d4*/ 	.short	0x0002
        /*00d6*/ 	.short	0x0010
        /*00d8*/ 	.byte	0x00, 0xf4, 0x21, 0x00


	//----- nvinfo : EIATTR_KPARAM_INFO
	.align		4
.L_33:
        /*00dc*/ 	.byte	0x04, 0x17
        /*00de*/ 	.short	(.L_35 - .L_34)
.L_34:
        /*00e0*/ 	.word	0x00000000
        /*00e4*/ 	.short	0x0001
        /*00e6*/ 	.short	0x0008
        /*00e8*/ 	.byte	0x00, 0xf4, 0x21, 0x00


	//----- nvinfo : EIATTR_KPARAM_INFO
	.align		4
.L_35:
        /*00ec*/ 	.byte	0x04, 0x17
        /*00ee*/ 	.short	(.L_37 - .L_36)
.L_36:
        /*00f0*/ 	.word	0x00000000
        /*00f4*/ 	.short	0x0000
        /*00f6*/ 	.short	0x0000
        /*00f8*/ 	.byte	0x00, 0xf4, 0x21, 0x00


	//----- nvinfo : EIATTR_MAXREG_COUNT
	.align		4
.L_37:
        /*00fc*/ 	.byte	0x03, 0x1b
        /*00fe*/ 	.short	0x00ff


	//----- nvinfo : EIATTR_NUM_BARRIERS
	.align		4
        /*0100*/ 	.byte	0x02, 0x4c
        /*0102*/ 	.byte	0x01
	.zero		1


	//----- nvinfo : EIATTR_ANNOTATIONS
	.align		4
        /*0104*/ 	.byte	0x04, 0x55
        /*0106*/ 	.short	(.L_39 - .L_38)


	//   ....[0]....
.L_38:
        /*0108*/ 	.word	0x00000001
        /*010c*/ 	.byte	0x20, 0x07, 0x00, 0x00, 0x01, 0x00, 0x00, 0x00, 0x80, 0x3b, 0x00, 0x00, 0x01, 0x00, 0x00, 0x00
        /* <DEDUP_REMOVED lines=140> */
        /*09dc*/ 	.byte	0x50, 0x97, 0x00, 0x00, 0x01, 0x00, 0x00, 0x00, 0x60, 0x9d, 0x00, 0x00


	//----- nvinfo : EIATTR_MERCURY_ISA_VERSION
	.align		4
.L_39:
        /*09e8*/ 	.byte	0x03, 0x5f
        /*09ea*/ 	.short	0x0000


	//----- nvinfo : EIATTR_EXIT_INSTR_OFFSETS
	.align		4
        /*09ec*/ 	.byte	0x04, 0x1c
        /*09ee*/ 	.short	(.L_41 - .L_40)


	//   ....[0]....
.L_40:
        /*09f0*/ 	.word	0x0000d4e0


	//   ....[1]....
        /*09f4*/ 	.word	0x0000d510


	//----- nvinfo : EIATTR_REQNTID
	.align		4
.L_41:
        /*09f8*/ 	.byte	0x04, 0x10
        /*09fa*/ 	.short	(.L_43 - .L_42)
.L_42:
        /*09fc*/ 	.word	0x00000080
        /*0a00*/ 	.word	0x00000001
        /*0a04*/ 	.word	0x00000001
.L_43:


//--------------------- .nv.callgraph             --------------------------
	.section	.nv.callgraph,"",@"SHT_CUDA_CALLGRAPH"
	.align	4
	.sectionentsize	8
	.align		4
        /*0000*/ 	.word	0x00000000
	.align		4
        /*0004*/ 	.word	0xffffffff
	.align		4
        /*0008*/ 	.word	0x00000000
	.align		4
        /*000c*/ 	.word	0xfffffffe
	.align		4
        /*0010*/ 	.word	0x00000000
	.align		4
        /*0014*/ 	.word	0xfffffffd
	.align		4
        /*0018*/ 	.word	0x00000000
	.align		4
        /*001c*/ 	.word	0xfffffffc


//--------------------- .nv.rel.action            --------------------------
	.section	.nv.rel.action,"",@"SHT_CUDA_RELOCINFO"
	.align	8
	.sectionentsize	8
        /*0000*/ 	.byte	0x73, 0x00, 0x00, 0x00, 0x00, 0x00, 0x00, 0x00, 0x00, 0x00, 0x00, 0x11, 0x25, 0x00, 0x05, 0x36


//--------------------- .nv.constant0.matmul_kernel --------------------------
	.section	.nv.constant0.matmul_kernel,"a",@progbits
	.sectionflags	@""
	.align	4
.nv.constant0.matmul_kernel:
	.zero		432


//--------------------- .text.matmul_kernel       --------------------------
	.section	.text.matmul_kernel,"ax",@progbits
	.sectioninfo	@"SHI_REGISTERS=255"
	.align	128
        .global         matmul_kernel
        .type           matmul_kernel,@function
        .size           matmul_kernel,(.L_x_4 - matmul_kernel)
        .other          matmul_kernel,@"STO_CUDA_ENTRY STV_DEFAULT"
matmul_kernel:
.text.matmul_kernel:
[----:B------:R-:W-:-:S03]  /*0000*/  IMAD.MOV.U32 R1, RZ, RZ, c[0x0][0x28] ;  /* 0x00000a00ff017624 */ /* 0x000fc600078e00ff */
[----:B------:R-:W-:Y:S01]  /*0010*/  IMAD.MOV.U32 R0, RZ, RZ, c[0x0][0x17c] ;  /* 0x00005f00ff007624 */ /* 0x000fe200078e00ff */
[----:B------:R-:W0:Y:S01]  /*0020*/  S2R R5, SR_CTAID.X ;  /* 0x0000000000057919 */ /* 0x000e220000002500 */
[----:B------:R-:W-:Y:S01]  /*0030*/  IADD3 R1, R1, -0x1b8, RZ ;  /* 0xfffffe4801017810 */ /* 0x000fe20007ffe0ff */
[----:B------:R-:W-:Y:S01]  /*0040*/  IMAD.MOV.U32 R186, RZ, RZ, c[0x0][0x180] ;  /* 0x00006000ffba7624 */ /* 0x000fe200078e00ff */
[----:B------:R-:W-:Y:S01]  /*0050*/  ULDC.64 UR6, c[0x0][0x118] ;  /* 0x0000460000067ab9 */ /* 0x000fe20000000a00 */
[----:B------:R-:W-:Y:S01]  /*0060*/  IADD3 R0, R0, 0xff, RZ ;  /* 0x000000ff00007810 */ /* 0x000fe20007ffe0ff */
[----:B------:R-:W1:Y:S01]  /*0070*/  S2R R52, SR_TID.X ;  /* 0x0000000000347919 */ /* 0x000e620000002100 */
[----:B------:R-:W-:Y:S01]  /*0080*/  CS2R R148, SRZ ;  /* 0x0000000000947805 */ /* 0x000fe2000001ff00 */
[----:B------:R-:W-:Y:S01]  /*0090*/  IADD3 R186, R186, 0x1f, RZ ;  /* 0x0000001fbaba7810 */ /* 0x000fe20007ffe0ff */
[----:B------:R-:W-:Y:S01]  /*00a0*/  CS2R R150, SRZ ;  /* 0x0000000000967805 */ /* 0x000fe2000001ff00 */
[----:B------:R-:W-:Y:S01]  /*00b0*/  SHF.R.S32.HI R3, RZ, 0x1f, R0 ;  /* 0x0000001fff037819 */ /* 0x000fe20000011400 */
[----:B------:R-:W-:Y:S01]  /*00c0*/  CS2R R44, SRZ ;  /* 0x00000000002c7805 */ /* 0x000fe2000001ff00 */
[----:B------:R-:W-:Y:S01]  /*00d0*/  CS2R R46, SRZ ;  /* 0x00000000002e7805 */ /* 0x000fe2000001ff00 */
[----:B------:R-:W-:Y:S01]  /*00e0*/  CS2R R48, SRZ ;  /* 0x0000000000307805 */ /* 0x000fe2000001ff00 */
[----:B------:R-:W-:Y:S01]  /*00f0*/  LEA.HI R3, R3, R0, RZ, 0x8 ;  /* 0x0000000003037211 */ /* 0x000fe200078f40ff */
[----:B------:R-:W-:Y:S01]  /*0100*/  CS2R R50, SRZ ;  /* 0x0000000000327805 */ /* 0x000fe2000001ff00 */
[----:B------:R-:W-:Y:S01]  /*0110*/  CS2R R156, SRZ ;  /* 0x00000000009c7805 */ /* 0x000fe2000001ff00 */
[----:B------:R-:W-:Y:S01]  /*0120*/  CS2R R158, SRZ ;  /* 0x00000000009e7805 */ /* 0x000fe2000001ff00 */
[----:B------:R-:W-:Y:S01]  /*0130*/  SHF.R.S32.HI R4, RZ, 0x8, R3 ;  /* 0x00000008ff047819 */ /* 0x000fe20000011403 */
[----:B------:R-:W-:Y:S01]  /*0140*/  CS2R R60, SRZ ;  /* 0x00000000003c7805 */ /* 0x000fe2000001ff00 */
[----:B------:R-:W-:Y:S01]  /*0150*/  CS2R R62, SRZ ;  /* 0x00000000003e7805 */ /* 0x000fe2000001ff00 */
[----:B------:R-:W-:Y:S01]  /*0160*/  CS2R R64, SRZ ;  /* 0x0000000000407805 */ /* 0x000fe2000001ff00 */
[-C--:B------:R-:W-:Y:S01]  /*0170*/  IABS R7, R4.reuse ;  /* 0x0000000400077213 */ /* 0x080fe20000000000 */
[----:B------:R-:W-:Y:S01]  /*0180*/  CS2R R66, SRZ ;  /* 0x0000000000427805 */ /* 0x000fe2000001ff00 */
[----:B------:R-:W-:Y:S01]  /*0190*/  IABS R10, R4 ;  /* 0x00000004000a7213 */ /* 0x000fe20000000000 */
[----:B------:R-:W-:Y:S01]  /*01a0*/  CS2R R76, SRZ ;  /* 0x00000000004c7805 */ /* 0x000fe2000001ff00 */
[----:B------:R-:W2:Y:S01]  /*01b0*/  I2F.RP R0, R7 ;  /* 0x0000000700007306 */ /* 0x000ea20000209400 */
[----:B0-----:R-:W-:Y:S01]  /*01c0*/  IABS R8, R5 ;  /* 0x0000000500087213 */ /* 0x001fe20000000000 */
[----:B------:R-:W-:Y:S01]  /*01d0*/  CS2R R78, SRZ ;  /* 0x00000000004e7805 */ /* 0x000fe2000001ff00 */
[----:B------:R-:W-:Y:S01]  /*01e0*/  CS2R R80, SRZ ;  /* 0x0000000000507805 */ /* 0x000fe2000001ff00 */
[----:B-1----:R-:W-:Y:S01]  /*01f0*/  SHF.R.U32.HI R187, RZ, 0x6, R52 ;  /* 0x00000006ffbb7819 */ /* 0x002fe20000011634 */
[----:B------:R-:W-:Y:S01]  /*0200*/  CS2R R82, SRZ ;  /* 0x0000000000527805 */ /* 0x000fe2000001ff00 */
        /* <DEDUP_REMOVED lines=10> */
[----:B--2---:R-:W0:Y:S01]  /*02b0*/  MUFU.RCP R0, R0 ;  /* 0x0000000000007308 */ /* 0x004e220000001000 */
[----:B------:R-:W-:Y:S01]  /*02c0*/  CS2R R16, SRZ ;  /* 0x0000000000107805 */ /* 0x000fe2000001ff00 */
[----:B------:R-:W-:Y:S01]  /*02d0*/  CS2R R18, SRZ ;  /* 0x0000000000127805 */ /* 0x000fe2000001ff00 */
[----:B------:R-:W-:Y:S01]  /*02e0*/  CS2R R12, SRZ ;  /* 0x00000000000c7805 */ /* 0x000fe2000001ff00 */
[----:B------:R-:W-:Y:S01]  /*02f0*/  CS2R R14, SRZ ;  /* 0x00000000000e7805 */ /* 0x000fe2000001ff00 */
[----:B------:R-:W-:-:S02]  /*0300*/  LOP3.LUT R55, R52, 0x60, RZ, 0xc0, !PT ;  /* 0x0000006034377812 */ /* 0x000fc400078ec0ff */
[----:B------:R-:W-:Y:S02]  /*0310*/  SGXT.U32 R187, R187, 0x1 ;  /* 0x00000001bbbb781a */ /* 0x000fe40000000000 */
[----:B0-----:R-:W-:Y:S01]  /*0320*/  IADD3 R2, R0, 0xffffffe, RZ ;  /* 0x0ffffffe00027810 */ /* 0x001fe20007ffe0ff */
[----:B------:R-:W-:-:S03]  /*0330*/  IMAD.MOV R0, RZ, RZ, -R10 ;  /* 0x000000ffff007224 */ /* 0x000fc600078e0a0a */
[----:B------:R0:W1:Y:S02]  /*0340*/  F2I.FTZ.U32.TRUNC.NTZ R3, R2 ;  /* 0x0000000200037305 */ /* 0x000064000021f000 */
[----:B0-----:R-:W-:Y:S02]  /*0350*/  IMAD.MOV.U32 R2, RZ, RZ, RZ ;  /* 0x000000ffff027224 */ /* 0x001fe400078e00ff */
[----:B-1----:R-:W-:-:S04]  /*0360*/  IMAD.MOV R6, RZ, RZ, -R3 ;  /* 0x000000ffff067224 */ /* 0x002fc800078e0a03 */
[----:B------:R-:W-:Y:S02]  /*0370*/  IMAD R9, R6, R7, RZ ;  /* 0x0000000706097224 */ /* 0x000fe400078e02ff */
[----:B------:R-:W-:Y:S02]  /*0380*/  IMAD.MOV.U32 R6, RZ, RZ, R8 ;  /* 0x000000ffff067224 */ /* 0x000fe400078e0008 */
[----:B------:R-:W-:-:S06]  /*0390*/  IMAD.HI.U32 R3, R3, R9, R2 ;  /* 0x0000000903037227 */ /* 0x000fcc00078e0002 */
[----:B------:R-:W-:-:S04]  /*03a0*/  IMAD.HI.U32 R3, R3, R6, RZ ;  /* 0x0000000603037227 */ /* 0x000fc800078e00ff */
[----:B------:R-:W-:-:S05]  /*03b0*/  IMAD R0, R3, R0, R6 ;  /* 0x0000000003007224 */ /* 0x000fca00078e0206 */
[----:B------:R-:W-:-:S13]  /*03c0*/  ISETP.GT.U32.AND P1, PT, R7, R0, PT ;  /* 0x000000000700720c */ /* 0x000fda0003f24070 */
[----:B------:R-:W-:Y:S01]  /*03d0*/  @!P1 IMAD.IADD R0, R0, 0x1, -R7 ;  /* 0x0000000100009824 */ /* 0x000fe200078e0a07 */
[----:B------:R-:W-:Y:S02]  /*03e0*/  @!P1 IADD3 R3, R3, 0x1, RZ ;  /* 0x0000000103039810 */ /* 0x000fe40007ffe0ff */
[----:B------:R-:W-:Y:S02]  /*03f0*/  ISETP.NE.AND P1, PT, R4, RZ, PT ;  /* 0x000000ff0400720c */ /* 0x000fe40003f25270 */
[----:B------:R-:W-:Y:S02]  /*0400*/  ISETP.GE.U32.AND P0, PT, R0, R7, PT ;  /* 0x000000070000720c */ /* 0x000fe40003f06070 */
[----:B------:R-:W-:-:S04]  /*0410*/  LOP3.LUT R0, R5, R4, RZ, 0x3c, !PT ;  /* 0x0000000405007212 */ /* 0x000fc800078e3cff */
[----:B------:R-:W-:Y:S01]  /*0420*/  ISETP.GE.AND P2, PT, R0, RZ, PT ;  /* 0x000000ff0000720c */ /* 0x000fe20003f46270 */
[----:B------:R-:W-:-:S05]  /*0430*/  IMAD.MOV.U32 R0, RZ, RZ, c[0x0][0x178] ;  /* 0x00005e00ff007624 */ /* 0x000fca00078e00ff */
[----:B------:R-:W-:Y:S02]  /*0440*/  IADD3 R0, R0, 0x3f, RZ ;  /* 0x0000003f00007810 */ /* 0x000fe40007ffe0ff */
[----:B------:R-:W-:-:S05]  /*0450*/  @P0 IADD3 R3, R3, 0x1, RZ ;  /* 0x0000000103030810 */ /* 0x000fca0007ffe0ff */
[----:B------:R-:W-:Y:S01]  /*0460*/  IMAD.MOV.U32 R8, RZ, RZ, R3 ;  /* 0x000000ffff087224 */ /* 0x000fe200078e0003 */
[----:B------:R-:W-:-:S03]  /*0470*/  SHF.R.S32.HI R3, RZ, 0x1f, R0 ;  /* 0x0000001fff037819 */ /* 0x000fc60000011400 */
[----:B------:R-:W-:Y:S01]  /*0480*/  @!P2 IMAD.MOV R8, RZ, RZ, -R8 ;  /* 0x000000ffff08a224 */ /* 0x000fe200078e0a08 */
[----:B------:R-:W-:Y:S02]  /*0490*/  LEA.HI R3, R3, R0, RZ, 0x6 ;  /* 0x0000000003037211 */ /* 0x000fe400078f30ff */
[----:B------:R-:W-:-:S04]  /*04a0*/  @!P1 LOP3.LUT R8, RZ, R4, RZ, 0x33, !PT ;  /* 0x00000004ff089212 */ /* 0x000fc800078e33ff */
[----:B------:R-:W-:Y:S01]  /*04b0*/  LEA.HI.SX32 R3, R3, -R8, 0x1a ;  /* 0x8000000803037211 */ /* 0x000fe200078fd2ff */
[----:B------:R-:W-:-:S03]  /*04c0*/  IMAD.MOV R6, RZ, RZ, -R8 ;  /* 0x000000ffff067224 */ /* 0x000fc600078e0a08 */
[----:B------:R-:W-:Y:S01]  /*04d0*/  IMNMX R9, R3, 0x1, PT ;  /* 0x0000000103097817 */ /* 0x000fe20003800200 */
[----:B------:R-:W-:-:S03]  /*04e0*/  IMAD R6, R4, R6, R5 ;  /* 0x0000000604067224 */ /* 0x000fc600078e0205 */
[-C--:B------:R-:W-:Y:S02]  /*04f0*/  IABS R7, R9.reuse ;  /* 0x0000000900077213 */ /* 0x080fe40000000000 */
[----:B------:R-:W-:Y:S02]  /*0500*/  IABS R11, R9 ;  /* 0x00000009000b7213 */ /* 0x000fe40000000000 */
[----:B------:R-:W0:Y:S08]  /*0510*/  I2F.RP R0, R7 ;  /* 0x0000000700007306 */ /* 0x000e300000209400 */
[----:B0-----:R-:W0:Y:S02]  /*0520*/  MUFU.RCP R0, R0 ;  /* 0x0000000000007308 */ /* 0x001e240000001000 */
[----:B0-----:R-:W-:Y:S01]  /*0530*/  IADD3 R2, R0, 0xffffffe, RZ ;  /* 0x0ffffffe00027810 */ /* 0x001fe20007ffe0ff */
[----:B------:R-:W-:-:S05]  /*0540*/  IMAD.MOV R0, RZ, RZ, -R11 ;  /* 0x000000ffff007224 */ /* 0x000fca00078e0a0b */
[----:B------:R0:W1:Y:S02]  /*0550*/  F2I.FTZ.U32.TRUNC.NTZ R3, R2 ;  /* 0x0000000200037305 */ /* 0x000064000021f000 */
[----:B0-----:R-:W-:Y:S02]  /*0560*/  IMAD.MOV.U32 R2, RZ, RZ, RZ ;  /* 0x000000ffff027224 */ /* 0x001fe400078e00ff */
[----:B-1----:R-:W-:-:S04]  /*0570*/  IMAD.MOV R10, RZ, RZ, -R3 ;  /* 0x000000ffff0a7224 */ /* 0x002fc800078e0a03 */
[----:B------:R-:W-:Y:S01]  /*0580*/  IMAD.MOV.U32 R4, RZ, RZ, R10 ;  /* 0x000000ffff047224 */ /* 0x000fe200078e000a */
[----:B------:R-:W-:-:S03]  /*0590*/  IABS R10, R6 ;  /* 0x00000006000a7213 */ /* 0x000fc60000000000 */
[----:B------:R-:W-:Y:S02]  /*05a0*/  IMAD R5, R4, R7, RZ ;  /* 0x0000000704057224 */ /* 0x000fe400078e02ff */
[----:B------:R-:W-:Y:S02]  /*05b0*/  IMAD.MOV.U32 R4, RZ, RZ, R10 ;  /* 0x000000ffff047224 */ /* 0x000fe400078e000a */
[----:B------:R-:W-:Y:S01]  /*05c0*/  IMAD.HI.U32 R3, R3, R5, R2 ;  /* 0x0000000503037227 */ /* 0x000fe200078e0002 */
[----:B------:R-:W-:-:S05]  /*05d0*/  CS2R R10, SRZ ;  /* 0x00000000000a7805 */ /* 0x000fca000001ff00 */
        /* <DEDUP_REMOVED lines=8> */
[----:B------:R-:W-:-:S07]  /*0660*/  ISETP.GE.AND P2, PT, R0, RZ, PT ;  /* 0x000000ff0000720c */ /* 0x000fce0003f46270 */
[----:B------:R-:W-:Y:S02]  /*0670*/  @P0 IADD3 R3, R3, 0x1, RZ ;  /* 0x0000000103030810 */ /* 0x000fe40007ffe0ff */
[----:B------:R-:W-:-:S04]  /*0680*/  ISETP.GE.AND P0, PT, R186, 0x20, PT ;  /* 0x00000020ba00780c */ /* 0x000fc80003f06270 */
[----:B------:R-:W-:Y:S01]  /*0690*/  @!P2 IMAD.MOV R3, RZ, RZ, -R3 ;  /* 0x000000ffff03a224 */ /* 0x000fe200078e0a03 */
[----:B------:R-:W-:-:S05]  /*06a0*/  @!P1 LOP3.LUT R3, RZ, R9, RZ, 0x33, !PT ;  /* 0x00000009ff039212 */ /* 0x000fca00078e33ff */
[----:B------:R-:W-:-:S04]  /*06b0*/  IMAD.MOV R0, RZ, RZ, -R3 ;  /* 0x000000ffff007224 */ /* 0x000fc800078e0a03 */
[----:B------:R-:W-:Y:S02]  /*06c0*/  IMAD R0, R9, R0, R6 ;  /* 0x0000000009007224 */ /* 0x000fe400078e0206 */
[----:B------:R-:W-:Y:S02]  /*06d0*/  IMAD.SHL.U32 R6, R3, 0x100, RZ ;  /* 0x0000010003067824 */ /* 0x000fe400078e00ff */
[----:B------:R-:W-:Y:S01]  /*06e0*/  IMAD.IADD R5, R8, 0x1, R0 ;  /* 0x0000000108057824 */ /* 0x000fe200078e0200 */
[----:B------:R-:W-:Y:S01]  /*06f0*/  LOP3.LUT R0, R52, 0x3f, RZ, 0xc0, !PT ;  /* 0x0000003f34007812 */ /* 0x000fe200078ec0ff */
[----:B------:R-:W-:-:S04]  /*0700*/  CS2R R8, SRZ ;  /* 0x0000000000087805 */ /* 0x000fc8000001ff00 */
[----:B------:R-:W-:-:S05]  /*0710*/  IMAD R54, R5, 0x40, R0 ;  /* 0x0000004005367824 */ /* 0x000fca00078e0200 */
[----:B------:R0:W-:Y:S01]  /*0720*/  STL [R1+0xfc], R54 ;  /* 0x0000fc3601007387 */ /* 0x0001e20000100800 */
[----:B------:R-:W-:Y:S05]  /*0730*/  @!P0 BRA `(.L_x_0) ;  /* 0x0000962000008947 */ /* 0x000fea0003800000 */
[----:B------:R-:W-:Y:S01]  /*0740*/  IABS R2, c[0x0][0x17c] ;  /* 0x00005f0000027a13 */ /* 0x000fe20000000000 */
[----:B------:R-:W-:Y:S01]  /*0750*/  IMAD.MOV.U32 R4, RZ, RZ, RZ ;  /* 0x000000ffff047224 */ /* 0x000fe200078e00ff */
[----:B------:R-:W-:Y:S01]  /*0760*/  LEA.HI R3, R55, R6, RZ, 0x1b ;  /* 0x0000000637037211 */ /* 0x000fe200078fd8ff */
[----:B------:R-:W-:Y:S01]  /*0770*/  IMAD.SHL.U32 R185, R52, 0x40, RZ ;  /* 0x0000004034b97824 */ /* 0x000fe200078e00ff */
[----:B------:R-:W1:Y:S01]  /*0780*/  I2F.RP R8, R2 ;  /* 0x0000000200087306 */ /* 0x000e620000209400 */
[----:B------:R-:W-:Y:S01]  /*0790*/  IABS R53, c[0x0][0x178] ;  /* 0x00005e0000357a13 */ /* 0x000fe20000000000 */
[----:B------:R-:W-:Y:S01]  /*07a0*/  IMAD.SHL.U32 R0, R0, 0x2, RZ ;  /* 0x0000000200007824 */ /* 0x000fe200078e00ff */
[C---:B------:R-:W-:Y:S01]  /*07b0*/  IADD3 R9, R3.reuse, 0xf8, RZ ;  /* 0x000000f803097810 */ /* 0x040fe20007ffe0ff */
[----:B------:R-:W-:Y:S01]  /*07c0*/  IMAD.MOV.U32 R184, RZ, RZ, c[0x0][0x18c] ;  /* 0x00006300ffb87624 */ /* 0x000fe200078e00ff */
[C---:B------:R-:W-:Y:S01]  /*07d0*/  IADD3 R7, R3.reuse, 0xfc, RZ ;  /* 0x000000fc03077810 */ /* 0x040fe20007ffe0ff */
[----:B------:R-:W-:Y:S01]  /*07e0*/  CS2R R152, SRZ ;  /* 0x0000000000987805 */ /* 0x000fe2000001ff00 */
[----:B------:R-:W-:Y:S01]  /*07f0*/  IABS R59, R9 ;  /* 0x00000009003b7213 */ /* 0x000fe20000000000 */
[----:B------:R-:W-:Y:S01]  /*0800*/  CS2R R154, SRZ ;  /* 0x00000000009a7805 */ /* 0x000fe2000001ff00 */
[----:B------:R-:W-:Y:S01]  /*0810*/  IABS R10, R7 ;  /* 0x00000007000a7213 */ /* 0x000fe20000000000 */
[----:B------:R-:W-:Y:S01]  /*0820*/  CS2R R148, SRZ ;  /* 0x0000000000947805 */ /* 0x000fe2000001ff00 */
[C---:B------:R-:W-:Y:S01]  /*0830*/  IADD3 R12, R3.reuse, 0xf4, RZ ;  /* 0x000000f4030c7810 */ /* 0x040fe20007ffe0ff */
[----:B------:R-:W-:Y:S01]  /*0840*/  CS2R R150, SRZ ;  /* 0x0000000000967805 */ /* 0x000fe2000001ff00 */
[C---:B------:R-:W-:Y:S01]  /*0850*/  IADD3 R13, R3.reuse, 0xf0, RZ ;  /* 0x000000f0030d7810 */ /* 0x040fe20007ffe0ff */
[----:B------:R-:W-:Y:S01]  /*0860*/  CS2R R144, SRZ ;  /* 0x0000000000907805 */ /* 0x000fe2000001ff00 */
[----:B------:R-:W-:Y:S01]  /*0870*/  IABS R189, R12 ;  /* 0x0000000c00bd7213 */ /* 0x000fe20000000000 */
[----:B-1----:R-:W1:Y:S01]  /*0880*/  MUFU.RCP R8, R8 ;  /* 0x0000000800087308 */ /* 0x002e620000001000 */
[----:B------:R-:W-:Y:S01]  /*0890*/  IADD3 R14, R3, 0xec, RZ ;  /* 0x000000ec030e7810 */ /* 0x000fe20007ffe0ff */
[----:B------:R-:W-:Y:S01]  /*08a0*/  CS2R R146, SRZ ;  /* 0x0000000000927805 */ /* 0x000fe2000001ff00 */
[----:B------:R-:W-:Y:S01]  /*08b0*/  IABS R191, R13 ;  /* 0x0000000d00bf7213 */ /* 0x000fe20000000000 */
[----:B------:R-:W-:Y:S01]  /*08c0*/  CS2R R176, SRZ ;  /* 0x0000000000b07805 */ /* 0x000fe2000001ff00 */
[----:B------:R-:W-:Y:S01]  /*08d0*/  ISETP.GE.AND P4, PT, R9, RZ, PT ;  /* 0x000000ff0900720c */ /* 0x000fe20003f86270 */
[----:B------:R-:W-:Y:S01]  /*08e0*/  CS2R R178, SRZ ;  /* 0x0000000000b27805 */ /* 0x000fe2000001ff00 */
[C---:B------:R-:W-:Y:S01]  /*08f0*/  IADD3 R15, R3.reuse, 0xb8, RZ ;  /* 0x000000b8030f7810 */ /* 0x040fe20007ffe0ff */
        /* <DEDUP_REMOVED lines=9> */
[----:B-1----:R-:W-:Y:S01]  /*0990*/  IADD3 R5, R8, 0xffffffe, RZ ;  /* 0x0ffffffe08057810 */ /* 0x002fe20007ffe0ff */
[----:B------:R-:W-:Y:S01]  /*09a0*/  CS2R R138, SRZ ;  /* 0x00000000008a7805 */ /* 0x000fe2000001ff00 */
[----:B------:R-:W-:Y:S01]  /*09b0*/  IABS R29, R26 ;  /* 0x0000001a001d7213 */ /* 0x000fe20000000000 */
[----:B------:R-:W-:Y:S01]  /*09c0*/  CS2R R132, SRZ ;  /* 0x0000000000847805 */ /* 0x000fe2000001ff00 */
[----:B------:R-:W-:Y:S01]  /*09d0*/  IABS R33, R32 ;  /* 0x0000002000217213 */ /* 0x000fe20000000000 */
[----:B------:R-:W-:Y:S01]  /*09e0*/  CS2R R134, SRZ ;  /* 0x0000000000867805 */ /* 0x000fe2000001ff00 */
[----:B------:R-:W1:Y:S01]  /*09f0*/  F2I.FTZ.U32.TRUNC.NTZ R5, R5 ;  /* 0x0000000500057305 */ /* 0x000e62000021f000 */
[C---:B------:R-:W-:Y:S01]  /*0a00*/  IADD3 R30, R3.reuse, 0x2c, RZ ;  /* 0x0000002c031e7810 */ /* 0x040fe20007ffe0ff */
[----:B------:R-:W-:Y:S01]  /*0a10*/  CS2R R60, SRZ ;  /* 0x00000000003c7805 */ /* 0x000fe2000001ff00 */
[C---:B------:R-:W-:Y:S01]  /*0a20*/  IADD3 R34, R3.reuse, 0x24, RZ ;  /* 0x0000002403227810 */ /* 0x040fe20007ffe0ff */
[----:B------:R-:W-:Y:S01]  /*0a30*/  CS2R R62, SRZ ;  /* 0x00000000003e7805 */ /* 0x000fe2000001ff00 */
[C---:B------:R-:W-:Y:S01]  /*0a40*/  IADD3 R36, R3.reuse, 0x20, RZ ;  /* 0x0000002003247810 */ /* 0x040fe20007ffe0ff */
        /* <DEDUP_REMOVED lines=8> */
[----:B------:R-:W-:Y:S01]  /*0ad0*/  CS2R R164, SRZ ;  /* 0x0000000000a47805 */ /* 0x000fe2000001ff00 */
[----:B------:R-:W-:Y:S01]  /*0ae0*/  IABS R37, R38 ;  /* 0x0000002600257213 */ /* 0x000fe20000000000 */
[--C-:B-1----:R-:W-:Y:S01]  /*0af0*/  IMAD.MOV R11, RZ, RZ, -R5.reuse ;  /* 0x000000ffff0b7224 */ /* 0x102fe200078e0a05 */
[C---:B------:R-:W-:Y:S01]  /*0b00*/  IADD3 R40, R3.reuse, 0x18, RZ ;  /* 0x0000001803287810 */ /* 0x040fe20007ffe0ff */
[----:B------:R-:W-:Y:S01]  /*0b10*/  CS2R R166, SRZ ;  /* 0x0000000000a67805 */ /* 0x000fe2000001ff00 */
[----:B------:R-:W-:Y:S01]  /*0b20*/  IADD3 R42, R3, 0x14, RZ ;  /* 0x00000014032a7810 */ /* 0x000fe20007ffe0ff */
[----:B------:R-:W-:Y:S01]  /*0b30*/  IMAD R11, R11, R2, RZ ;  /* 0x000000020b0b7224 */ /* 0x000fe200078e02ff */
[----:B------:R-:W-:Y:S01]  /*0b40*/  IABS R39, R40 ;  /* 0x0000002800277213 */ /* 0x000fe20000000000 */
[----:B------:R-:W-:Y:S01]  /*0b50*/  CS2R R128, SRZ ;  /* 0x0000000000807805 */ /* 0x000fe2000001ff00 */
[----:B------:R-:W-:Y:S01]  /*0b60*/  IABS R41, R42 ;  /* 0x0000002a00297213 */ /* 0x000fe20000000000 */
[----:B------:R-:W-:Y:S01]  /*0b70*/  IMAD.HI.U32 R4, R5, R11, R4 ;  /* 0x0000000b05047227 */ /* 0x000fe200078e0004 */
[C---:B------:R-:W-:Y:S01]  /*0b80*/  IADD3 R50, R3.reuse, 0x4, RZ ;  /* 0x0000000403327810 */ /* 0x040fe20007ffe0ff */
[----:B------:R-:W-:Y:S01]  /*0b90*/  CS2R R130, SRZ ;  /* 0x0000000000827805 */ /* 0x000fe2000001ff00 */
[C---:B------:R-:W-:Y:S01]  /*0ba0*/  IADD3 R46, R3.reuse, 0xc, RZ ;  /* 0x0000000c032e7810 */ /* 0x040fe20007ffe0ff */
[----:B------:R-:W-:Y:S01]  /*0bb0*/  IMAD.MOV.U32 R11, RZ, RZ, R10 ;  /* 0x000000ffff0b7224 */ /* 0x000fe200078e000a */
[----:B------:R-:W-:Y:S01]  /*0bc0*/  IABS R49, R50 ;  /* 0x0000003200317213 */ /* 0x000fe20000000000 */
[C---:B------:R-:W-:Y:S01]  /*0bd0*/  IMAD.HI.U32 R8, R4.reuse, R59, RZ ;  /* 0x0000003b04087227 */ /* 0x040fe200078e00ff */
[----:B------:R-:W-:Y:S01]  /*0be0*/  IABS R45, R46 ;  /* 0x0000002e002d7213 */ /* 0x000fe20000000000 */
[----:B------:R-:W-:Y:S01]  /*0bf0*/  CS2R R124, SRZ ;  /* 0x00000000007c7805 */ /* 0x000fe2000001ff00 */
[----:B------:R-:W-:Y:S01]  /*0c00*/  IADD3 R48, R3, 0x8, RZ ;  /* 0x0000000803307810 */ /* 0x000fe20007ffe0ff */
[----:B------:R-:W-:Y:S01]  /*0c10*/  IMAD.MOV R8, RZ, RZ, -R8 ;  /* 0x000000ffff087224 */ /* 0x000fe200078e0a08 */
[----:B------:R-:W-:Y:S01]  /*0c20*/  IABS R51, R3 ;  /* 0x0000000300337213 */ /* 0x000fe20000000000 */
[----:B------:R-:W-:Y:S01]  /*0c30*/  IMAD.HI.U32 R5, R4, R11, RZ ;  /* 0x0000000b04057227 */ /* 0x000fe200078e00ff */
[----:B------:R-:W-:Y:S01]  /*0c40*/  IABS R47, R48 ;  /* 0x00000030002f7213 */ /* 0x000fe20000000000 */
[----:B------:R-:W-:Y:S01]  /*0c50*/  CS2R R126, SRZ ;  /* 0x00000000007e7805 */ /* 0x000fe2000001ff00 */
[----:B------:R-:W-:Y:S01]  /*0c60*/  LOP3.LUT R251, RZ, c[0x0][0x17c], RZ, 0x33, !PT ;  /* 0x00005f00fffb7a12 */ /* 0x000fe200078e33ff */
[----:B------:R-:W-:Y:S01]  /*0c70*/  IMAD R59, R2, R8, R59 ;  /* 0x00000008023b7224 */ /* 0x000fe200078e023b */
[C---:B------:R-:W-:Y:S01]  /*0c80*/  LOP3.LUT R100, R187.reuse, 0x1a, RZ, 0xfc, !PT ;  /* 0x0000001abb647812 */ /* 0x040fe200078efcff */
[----:B------:R-:W-:Y:S01]  /*0c90*/  IMAD.MOV R5, RZ, RZ, -R5 ;  /* 0x000000ffff057224 */ /* 0x000fe200078e0a05 */
[C---:B------:R-:W-:Y:S01]  /*0ca0*/  LOP3.LUT R101, R187.reuse, 0x1c, RZ, 0xfc, !PT ;  /* 0x0000001cbb657812 */ /* 0x040fe200078efcff */
[----:B------:R-:W-:Y:S01]  /*0cb0*/  IMAD.HI.U32 R8, R4, R191, RZ ;  /* 0x000000bf04087227 */ /* 0x000fe200078e00ff */
[C---:B------:R-:W-:Y:S01]  /*0cc0*/  ISETP.GT.U32.AND P1, PT, R2.reuse, R59, PT ;  /* 0x0000003b0200720c */ /* 0x040fe20003f24070 */
[----:B------:R-:W-:Y:S01]  /*0cd0*/  CS2R R120, SRZ ;  /* 0x0000000000787805 */ /* 0x000fe2000001ff00 */
[C---:B------:R-:W-:Y:S01]  /*0ce0*/  LOP3.LUT R102, R187.reuse, 0x1e, RZ, 0xfc, !PT ;  /* 0x0000001ebb667812 */ /* 0x040fe200078efcff */
[----:B------:R-:W-:Y:S01]  /*0cf0*/  IMAD R188, R2, R5, R11 ;  /* 0x0000000502bc7224 */ /* 0x000fe200078e020b */
[----:B------:R-:W-:Y:S01]  /*0d00*/  IABS R11, R14 ;  /* 0x0000000e000b7213 */ /* 0x000fe20000000000 */
[----:B------:R-:W-:Y:S01]  /*0d10*/  IMAD.HI.U32 R5, R4, R189, RZ ;  /* 0x000000bd04057227 */ /* 0x000fe200078e00ff */
[C---:B------:R-:W-:Y:S01]  /*0d20*/  LOP3.LUT R97, R187.reuse, 0x14, RZ, 0xfc, !PT ;  /* 0x00000014bb617812 */ /* 0x040fe200078efcff */
[----:B------:R-:W-:Y:S01]  /*0d30*/  CS2R R122, SRZ ;  /* 0x00000000007a7805 */ /* 0x000fe2000001ff00 */
[----:B------:R-:W-:Y:S01]  /*0d40*/  ISETP.GT.U32.AND P0, PT, R2, R188, PT ;  /* 0x000000bc0200720c */ /* 0x000fe20003f04070 */
[----:B------:R-:W-:Y:S01]  /*0d50*/  IMAD.MOV R5, RZ, RZ, -R5 ;  /* 0x000000ffff057224 */ /* 0x000fe200078e0a05 */
[C---:B------:R-:W-:Y:S01]  /*0d60*/  LOP3.LUT R98, R187.reuse, 0x16, RZ, 0xfc, !PT ;  /* 0x00000016bb627812 */ /* 0x040fe200078efcff */
[----:B------:R-:W-:Y:S01]  /*0d70*/  IMAD.HI.U32 R10, R4, R11, RZ ;  /* 0x0000000b040a7227 */ /* 0x000fe200078e00ff */
[C---:B------:R-:W-:Y:S01]  /*0d80*/  LOP3.LUT R99, R187.reuse, 0x18, RZ, 0xfc, !PT ;  /* 0x00000018bb637812 */ /* 0x040fe200078efcff */
[----:B------:R-:W-:Y:S01]  /*0d90*/  CS2R R88, SRZ ;  /* 0x0000000000587805 */ /* 0x000fe2000001ff00 */
[----:B------:R-:W-:Y:S01]  /*0da0*/  LOP3.LUT R94, R187, 0xe, RZ, 0xfc, !PT ;  /* 0x0000000ebb5e7812 */ /* 0x000fe200078efcff */
[----:B------:R-:W-:Y:S01]  /*0db0*/  @!P1 IMAD.IADD R59, R59, 0x1, -R2 ;  /* 0x000000013b3b9824 */ /* 0x000fe200078e0a02 */
[----:B------:R-:W-:Y:S01]  /*0dc0*/  ISETP.GE.AND P1, PT, R12, RZ, PT ;  /* 0x000000ff0c00720c */ /* 0x000fe20003f26270 */
[----:B------:R-:W-:Y:S01]  /*0dd0*/  IMAD.MOV R8, RZ, RZ, -R8 ;  /* 0x000000ffff087224 */ /* 0x000fe200078e0a08 */
[C---:B------:R-:W-:Y:S01]  /*0de0*/  IADD3 R12, R3.reuse, 0xdc, RZ ;  /* 0x000000dc030c7810 */ /* 0x040fe20007ffe0ff */
[C---:B------:R-:W-:Y:S01]  /*0df0*/  IMAD R189, R2.reuse, R5, R189 ;  /* 0x0000000502bd7224 */ /* 0x040fe200078e02bd */
[C---:B------:R-:W-:Y:S01]  /*0e00*/  ISETP.GT.U32.AND P6, PT, R2.reuse, R59, PT ;  /* 0x0000003b0200720c */ /* 0x040fe20003fc4070 */
[----:B------:R-:W-:Y:S01]  /*0e10*/  IMAD.MOV R10, RZ, RZ, -R10 ;  /* 0x000000ffff0a7224 */ /* 0x000fe200078e0a0a */
[----:B------:R-:W-:Y:S01]  /*0e20*/  IABS R195, R12 ;  /* 0x0000000c00c37213 */ /* 0x000fe20000000000 */
[C---:B------:R-:W-:Y:S01]  /*0e30*/  IMAD R191, R2.reuse, R8, R191 ;  /* 0x0000000802bf7224 */ /* 0x040fe200078e02bf */
[C---:B------:R-:W-:Y:S01]  /*0e40*/  ISETP.GT.U32.AND P3, PT, R2.reuse, R189, PT ;  /* 0x000000bd0200720c */ /* 0x040fe20003f64070 */
[----:B------:R-:W-:Y:S01]  /*0e50*/  IMAD R58, R2, R10, R11 ;  /* 0x0000000a023a7224 */ /* 0x000fe200078e020b */
[----:B------:R-:W-:Y:S01]  /*0e60*/  IADD3 R8, R3, 0xe8, RZ ;  /* 0x000000e803087810 */ /* 0x000fe20007ffe0ff */
[--C-:B------:R-:W-:Y:S01]  /*0e70*/  @!P0 IMAD.IADD R188, R188, 0x1, -R2.reuse ;  /* 0x00000001bcbc8824 */ /* 0x100fe200078e0a02 */
[C---:B------:R-:W-:Y:S01]  /*0e80*/  ISETP.GT.U32.AND P2, PT, R2.reuse, R191, PT ;  /* 0x000000bf0200720c */ /* 0x040fe20003f44070 */
[----:B------:R-:W-:Y:S01]  /*0e90*/  CS2R R90, SRZ ;  /* 0x00000000005a7805 */ /* 0x000fe2000001ff00 */
[----:B------:R-:W-:Y:S01]  /*0ea0*/  ISETP.GE.AND P0, PT, R7, RZ, PT ;  /* 0x000000ff0700720c */ /* 0x000fe20003f06270 */
[----:B------:R-:W-:Y:S01]  /*0eb0*/  CS2R R180, SRZ ;  /* 0x0000000000b47805 */ /* 0x000fe2000001ff00 */
[----:B------:R-:W-:Y:S01]  /*0ec0*/  IABS R7, R8 ;  /* 0x0000000800077213 */ /* 0x000fe20000000000 */
[--C-:B------:R-:W-:Y:S01]  /*0ed0*/  @!P6 IMAD.IADD R59, R59, 0x1, -R2.reuse ;  /* 0x000000013b3be824 */ /* 0x100fe200078e0a02 */
[C---:B------:R-:W-:Y:S01]  /*0ee0*/  ISETP.GT.U32.AND P6, PT, R2.reuse, R58, PT ;  /* 0x0000003a0200720c */ /* 0x040fe20003fc4070 */
[----:B------:R-:W-:Y:S01]  /*0ef0*/  CS2R R182, SRZ ;  /* 0x0000000000b67805 */ /* 0x000fe2000001ff00 */
[----:B------:R-:W-:Y:S01]  /*0f00*/  IADD3 R10, R3, 0xe4, RZ ;  /* 0x000000e4030a7810 */ /* 0x000fe20007ffe0ff */
[--C-:B------:R-:W-:Y:S01]  /*0f10*/  @!P3 IMAD.IADD R189, R189, 0x1, -R2.reuse ;  /* 0x00000001bdbdb824 */ /* 0x100fe200078e0a02 */
[----:B------:R-:W-:Y:S01]  /*0f20*/  ISETP.GT.U32.AND P5, PT, R2, R188, PT ;  /* 0x000000bc0200720c */ /* 0x000fe20003fa4070 */
[----:B------:R-:W-:Y:S01]  /*0f30*/  IMAD.HI.U32 R5, R4, R7, RZ ;  /* 0x0000000704057227 */ /* 0x000fe200078e00ff */
[----:B------:R-:W-:Y:S01]  /*0f40*/  IABS R9, R10 ;  /* 0x0000000a00097213 */ /* 0x000fe20000000000 */
[----:B------:R-:W-:Y:S01]  /*0f50*/  CS2R R72, SRZ ;  /* 0x0000000000487805 */ /* 0x000fe2000001ff00 */
[----:B------:R-:W-:Y:S01]  /*0f60*/  IADD3 R11, R3, 0xe0, RZ ;  /* 0x000000e0030b7810 */ /* 0x000fe20007ffe0ff */
[--C-:B------:R-:W-:Y:S01]  /*0f70*/  @!P2 IMAD.IADD R191, R191, 0x1, -R2.reuse ;  /* 0x00000001bfbfa824 */ /* 0x100fe200078e0a02 */
[----:B------:R-:W-:Y:S01]  /*0f80*/  ISETP.GT.U32.AND P2, PT, R2, R189, PT ;  /* 0x000000bd0200720c */ /* 0x000fe20003f44070 */
[----:B------:R-:W-:Y:S01]  /*0f90*/  IMAD.MOV R192, RZ, RZ, -R5 ;  /* 0x000000ffffc07224 */ /* 0x000fe200078e0a05 */
[----:B------:R-:W-:Y:S01]  /*0fa0*/  IABS R57, R11 ;  /* 0x0000000b00397213 */ /* 0x000fe20000000000 */
[--C-:B------:R-:W-:Y:S01]  /*0fb0*/  @!P6 IMAD.IADD R58, R58, 0x1, -R2.reuse ;  /* 0x000000013a3ae824 */ /* 0x100fe200078e0a02 */
[----:B------:R-:W-:Y:S01]  /*0fc0*/  ISETP.GT.U32.AND P6, PT, R2, R191, PT ;  /* 0x000000bf0200720c */ /* 0x000fe20003fc4070 */
[----:B------:R-:W-:Y:S01]  /*0fd0*/  IMAD.HI.U32 R5, R4, R9, RZ ;  /* 0x0000000904057227 */ /* 0x000fe200078e00ff */
[----:B------:R-:W-:Y:S01]  /*0fe0*/  ISETP.GE.AND P3, PT, R14, RZ, PT ;  /* 0x000000ff0e00720c */ /* 0x000fe20003f66270 */
[----:B------:R-:W-:Y:S01]  /*0ff0*/  CS2R R74, SRZ ;  /* 0x00000000004a7805 */ /* 0x000fe2000001ff00 */
[----:B------:R-:W-:Y:S01]  /*1000*/  IADD3 R14, R3, 0xbc, RZ ;  /* 0x000000bc030e7810 */ /* 0x000fe20007ffe0ff */
[C---:B------:R-:W-:Y:S01]  /*1010*/  IMAD R192, R2.reuse, R192, R7 ;  /* 0x000000c002c07224 */ /* 0x040fe200078e0207 */
[C---:B------:R-:W-:Y:S01]  /*1020*/  LOP3.LUT R95, R187.reuse, 0x10, RZ, 0xfc, !PT ;  /* 0x00000010bb5f7812 */ /* 0x040fe200078efcff */
[----:B------:R-:W-:Y:S01]  /*1030*/  IMAD.MOV R5, RZ, RZ, -R5 ;  /* 0x000000ffff057224 */ /* 0x000fe200078e0a05 */
[----:B------:R-:W-:Y:S01]  /*1040*/  LOP3.LUT R96, R187, 0x12, RZ, 0xfc, !PT ;  /* 0x00000012bb607812 */ /* 0x000fe200078efcff */
[--C-:B------:R-:W-:Y:S01]  /*1050*/  @!P2 IMAD.IADD R189, R189, 0x1, -R2.reuse ;  /* 0x00000001bdbda824 */ /* 0x100fe200078e0a02 */
[C---:B------:R-:W-:Y:S01]  /*1060*/  ISETP.GT.U32.AND P2, PT, R2.reuse, R192, PT ;  /* 0x000000c00200720c */ /* 0x040fe20003f44070 */
[----:B------:R-:W-:Y:S01]  /*1070*/  IMAD R194, R2, R5, R9 ;  /* 0x0000000502c27224 */ /* 0x000fe200078e0209 */
[----:B------:R-:W-:Y:S01]  /*1080*/  IADD3 R9, R3, 0xd8, RZ ;  /* 0x000000d803097810 */ /* 0x000fe20007ffe0ff */
[--C-:B------:R-:W-:Y:S01]  /*1090*/  @!P6 IMAD.IADD R191, R191, 0x1, -R2.reuse ;  /* 0x00000001bfbfe824 */ /* 0x100fe200078e0a02 */
[----:B------:R-:W-:Y:S01]  /*10a0*/  LOP3.LUT R87, R187, 0x8, RZ, 0xfc, !PT ;  /* 0x00000008bb577812 */ /* 0x000fe200078efcff */
[----:B------:R-:W-:Y:S01]  /*10b0*/  IMAD.HI.U32 R5, R4, R57, RZ ;  /* 0x0000003904057227 */ /* 0x000fe200078e00ff */
[----:B------:R-:W-:Y:S01]  /*10c0*/  ISETP.GT.U32.AND P6, PT, R2, R194, PT ;  /* 0x000000c20200720c */ /* 0x000fe20003fc4070 */
[----:B------:R-:W-:Y:S01]  /*10d0*/  CS2R R76, SRZ ;  /* 0x00000000004c7805 */ /* 0x000fe2000001ff00 */
[----:B------:R-:W-:Y:S01]  /*10e0*/  IABS R197, R9 ;  /* 0x0000000900c57213 */ /* 0x000fe20000000000 */
[--C-:B------:R-:W-:Y:S01]  /*10f0*/  @!P5 IMAD.IADD R188, R188, 0x1, -R2.reuse ;  /* 0x00000001bcbcd824 */ /* 0x100fe200078e0a02 */
[----:B------:R-:W-:Y:S01]  /*1100*/  ISETP.GE.AND P5, PT, R13, RZ, PT ;  /* 0x000000ff0d00720c */ /* 0x000fe20003fa6270 */
[----:B------:R-:W-:Y:S01]  /*1110*/  IMAD.MOV R7, RZ, RZ, -R5 ;  /* 0x000000ffff077224 */ /* 0x000fe200078e0a05 */
[C---:B------:R-:W-:Y:S01]  /*1120*/  IADD3 R13, R3.reuse, 0xc0, RZ ;  /* 0x000000c0030d7810 */ /* 0x040fe20007ffe0ff */
[--C-:B------:R-:W-:Y:S01]  /*1130*/  @!P2 IMAD.IADD R192, R192, 0x1, -R2.reuse ;  /* 0x00000001c0c0a824 */ /* 0x100fe200078e0a02 */
[----:B------:R-:W-:Y:S01]  /*1140*/  ISETP.GE.AND P2, PT, R10, RZ, PT ;  /* 0x000000ff0a00720c */ /* 0x000fe20003f46270 */
[----:B------:R-:W-:Y:S01]  /*1150*/  IMAD.HI.U32 R5, R4, R195, RZ ;  /* 0x000000c304057227 */ /* 0x000fe200078e00ff */
[----:B------:R-:W-:Y:S01]  /*1160*/  IADD3 R10, R3, 0xcc, RZ ;  /* 0x000000cc030a7810 */ /* 0x000fe20007ffe0ff */
[----:B------:R-:W-:Y:S01]  /*1170*/  CS2R R78, SRZ ;  /* 0x00000000004e7805 */ /* 0x000fe2000001ff00 */
[----:B------:R-:W-:Y:S01]  /*1180*/  IABS R203, R13 ;  /* 0x0000000d00cb7213 */ /* 0x000fe20000000000 */
[----:B------:R-:W-:Y:S01]  /*1190*/  @!P6 IMAD.IADD R194, R194, 0x1, -R2 ;  /* 0x00000001c2c2e824 */ /* 0x000fe200078e0a02 */
[C---:B------:R-:W-:Y:S01]  /*11a0*/  ISETP.GT.U32.AND P6, PT, R2.reuse, R192, PT ;  /* 0x000000c00200720c */ /* 0x040fe20003fc4070 */
[----:B------:R-:W-:Y:S01]  /*11b0*/  @!P0 IMAD.MOV R188, RZ, RZ, -R188 ;  /* 0x000000ffffbc8224 */ /* 0x000fe200078e0abc */
[C---:B------:R-:W-:Y:S01]  /*11c0*/  ISETP.GT.U32.AND P0, PT, R2.reuse, R58, PT ;  /* 0x0000003a0200720c */ /* 0x040fe20003f04070 */
[C---:B------:R-:W-:Y:S01]  /*11d0*/  IMAD R57, R2.reuse, R7, R57 ;  /* 0x0000000702397224 */ /* 0x040fe200078e0239 */
[C---:B------:R-:W-:Y:S01]  /*11e0*/  LOP3.LUT R92, R187.reuse, 0xa, RZ, 0xfc, !PT ;  /* 0x0000000abb5c7812 */ /* 0x040fe200078efcff */
[----:B------:R-:W-:Y:S01]  /*11f0*/  IMAD.MOV R7, RZ, RZ, -R5 ;  /* 0x000000ffff077224 */ /* 0x000fe200078e0a05 */
[C---:B------:R-:W-:Y:S01]  /*1200*/  LOP3.LUT R93, R187.reuse, 0xc, RZ, 0xfc, !PT ;  /* 0x0000000cbb5d7812 */ /* 0x040fe200078efcff */
[----:B------:R-:W-:Y:S01]  /*1210*/  @!P1 IMAD.MOV R189, RZ, RZ, -R189 ;  /* 0x000000ffffbd9224 */ /* 0x000fe200078e0abd */
[C---:B------:R-:W-:Y:S01]  /*1220*/  ISETP.GT.U32.AND P1, PT, R2.reuse, R57, PT ;  /* 0x000000390200720c */ /* 0x040fe20003f24070 */
[C---:B------:R-:W-:Y:S01]  /*1230*/  IMAD R195, R2.reuse, R7, R195 ;  /* 0x0000000702c37224 */ /* 0x040fe200078e02c3 */
[----:B------:R-:W-:Y:S01]  /*1240*/  LOP3.LUT R84, R187, 0x2, RZ, 0xfc, !PT ;  /* 0x00000002bb547812 */ /* 0x000fe200078efcff */
[----:B------:R-:W-:Y:S01]  /*1250*/  @!P4 IMAD.MOV R59, RZ, RZ, -R59 ;  /* 0x000000ffff3bc224 */ /* 0x000fe200078e0a3b */
[----:B------:R-:W-:Y:S01]  /*1260*/  ISETP.GT.U32.AND P4, PT, R2, R194, PT ;  /* 0x000000c20200720c */ /* 0x000fe20003f84070 */
[--C-:B------:R-:W-:Y:S01]  /*1270*/  @!P6 IMAD.IADD R192, R192, 0x1, -R2.reuse ;  /* 0x00000001c0c0e824 */ /* 0x100fe200078e0a02 */
[----:B------:R-:W-:Y:S01]  /*1280*/  ISETP.GT.U32.AND P6, PT, R2, R195, PT ;  /* 0x000000c30200720c */ /* 0x000fe20003fc4070 */
[--C-:B------:R-:W-:Y:S01]  /*1290*/  @!P0 IMAD.IADD R58, R58, 0x1, -R2.reuse ;  /* 0x000000013a3a8824 */ /* 0x100fe200078e0a02 */
[----:B------:R-:W-:Y:S01]  /*12a0*/  ISETP.GE.AND P0, PT, R8, RZ, PT ;  /* 0x000000ff0800720c */ /* 0x000fe20003f06270 */
[----:B------:R-:W-:Y:S01]  /*12b0*/  IMAD.HI.U32 R5, R4, R197, RZ ;  /* 0x000000c504057227 */ /* 0x000fe200078e00ff */
[----:B------:R-:W-:Y:S01]  /*12c0*/  IADD3 R8, R3, 0xd4, RZ ;  /* 0x000000d403087810 */ /* 0x000fe20007ffe0ff */
[----:B------:R-:W-:Y:S01]  /*12d0*/  CS2R R80, SRZ ;  /* 0x0000000000507805 */ /* 0x000fe2000001ff00 */
[----:B------:R-:W-:Y:S01]  /*12e0*/  LOP3.LUT R85, R187, 0x4, RZ, 0xfc, !PT ;  /* 0x00000004bb557812 */ /* 0x000fe200078efcff */
[--C-:B------:R-:W-:Y:S01]  /*12f0*/  @!P1 IMAD.IADD R57, R57, 0x1, -R2.reuse ;  /* 0x0000000139399824 */ /* 0x100fe200078e0a02 */
[----:B------:R-:W-:Y:S01]  /*1300*/  IABS R7, R8 ;  /* 0x0000000800077213 */ /* 0x000fe20000000000 */
[----:B------:R-:W-:Y:S01]  /*1310*/  IMAD.MOV R5, RZ, RZ, -R5 ;  /* 0x000000ffff057224 */ /* 0x000fe200078e0a05 */
[----:B------:R-:W-:Y:S01]  /*1320*/  ISETP.GE.AND P1, PT, R8, RZ, PT ;  /* 0x000000ff0800720c */ /* 0x000fe20003f26270 */
[--C-:B------:R-:W-:Y:S01]  /*1330*/  @!P4 IMAD.IADD R194, R194, 0x1, -R2.reuse ;  /* 0x00000001c2c2c824 */ /* 0x100fe200078e0a02 */
[----:B------:R-:W-:Y:S01]  /*1340*/  IADD3 R8, R3, 0xd0, RZ ;  /* 0x000000d003087810 */ /* 0x000fe20007ffe0ff */
[----:B------:R-:W-:Y:S01]  /*1350*/  @!P6 IMAD.IADD R195, R195, 0x1, -R2 ;  /* 0x00000001c3c3e824 */ /* 0x000fe200078e0a02 */
[C---:B------:R-:W-:Y:S01]  /*1360*/  ISETP.GT.U32.AND P6, PT, R2.reuse, R57, PT ;  /* 0x000000390200720c */ /* 0x040fe20003fc4070 */
[----:B------:R-:W-:Y:S01]  /*1370*/  IMAD R197, R2, R5, R197 ;  /* 0x0000000502c57224 */ /* 0x000fe200078e02c5 */
[----:B------:R-:W-:Y:S01]  /*1380*/  ISETP.GE.AND P4, PT, R9, RZ, PT ;  /* 0x000000ff0900720c */ /* 0x000fe20003f86270 */
[----:B------:R-:W-:Y:S01]  /*1390*/  IMAD.HI.U32 R5, R4, R7, RZ ;  /* 0x0000000704057227 */ /* 0x000fe200078e00ff */
[----:B------:R-:W-:Y:S01]  /*13a0*/  IABS R9, R8 ;  /* 0x0000000800097213 */ /* 0x000fe20000000000 */
[----:B------:R-:W-:Y:S01]  /*13b0*/  CS2R R82, SRZ ;  /* 0x0000000000527805 */ /* 0x000fe2000001ff00 */
[----:B------:R-:W-:Y:S01]  /*13c0*/  LOP3.LUT R86, R187, 0x6, RZ, 0xfc, !PT ;  /* 0x00000006bb567812 */ /* 0x000fe200078efcff */
[----:B------:R-:W-:Y:S01]  /*13d0*/  IMAD.MOV R5, RZ, RZ, -R5 ;  /* 0x000000ffff057224 */ /* 0x000fe200078e0a05 */
[----:B------:R-:W-:Y:S01]  /*13e0*/  CS2R R168, SRZ ;  /* 0x0000000000a87805 */ /* 0x000fe2000001ff00 */
[----:B------:R-:W-:Y:S01]  /*13f0*/  @!P2 IMAD.MOV R194, RZ, RZ, -R194 ;  /* 0x000000ffffc2a224 */ /* 0x000fe200078e0ac2 */
[C---:B------:R-:W-:Y:S01]  /*1400*/  ISETP.GT.U32.AND P2, PT, R2.reuse, R197, PT ;  /* 0x000000c50200720c */ /* 0x040fe20003f44070 */
[C---:B------:R-:W-:Y:S01]  /*1410*/  IMAD R56, R2.reuse, R5, R7 ;  /* 0x0000000502387224 */ /* 0x040fe200078e0207 */
[----:B------:R-:W-:Y:S01]  /*1420*/  CS2R R170, SRZ ;  /* 0x0000000000aa7805 */ /* 0x000fe2000001ff00 */
[----:B------:R-:W-:Y:S01]  /*1430*/  @!P6 IMAD.IADD R57, R57, 0x1, -R2 ;  /* 0x000000013939e824 */ /* 0x000fe200078e0a02 */
[----:B------:R-:W-:Y:S01]  /*1440*/  CS2R R172, SRZ ;  /* 0x0000000000ac7805 */ /* 0x000fe2000001ff00 */
[----:B------:R-:W-:Y:S01]  /*1450*/  @!P0 IMAD.MOV R192, RZ, RZ, -R192 ;  /* 0x000000ffffc08224 */ /* 0x000fe200078e0ac0 */
[C---:B------:R-:W-:Y:S01]  /*1460*/  ISETP.GT.U32.AND P6, PT, R2.reuse, R56, PT ;  /* 0x000000380200720c */ /* 0x040fe20003fc4070 */
[----:B------:R-:W-:Y:S01]  /*1470*/  @!P5 IMAD.MOV R191, RZ, RZ, -R191 ;  /* 0x000000ffffbfd224 */ /* 0x000fe200078e0abf */
[----:B------:R-:W-:Y:S01]  /*1480*/  ISETP.GT.U32.AND P0, PT, R2, R195, PT ;  /* 0x000000c30200720c */ /* 0x000fe20003f04070 */
[----:B------:R-:W-:Y:S01]  /*1490*/  @!P3 IMAD.MOV R58, RZ, RZ, -R58 ;  /* 0x000000ffff3ab224 */ /* 0x000fe200078e0a3a */
[----:B------:R-:W-:Y:S01]  /*14a0*/  ISETP.GE.AND P5, PT, R11, RZ, PT ;  /* 0x000000ff0b00720c */ /* 0x000fe20003fa6270 */
[----:B------:R-:W-:Y:S01]  /*14b0*/  IMAD.HI.U32 R5, R4, R9, RZ ;  /* 0x0000000904057227 */ /* 0x000fe200078e00ff */
[----:B------:R-:W-:Y:S01]  /*14c0*/  ISETP.GE.AND P3, PT, R12, RZ, PT ;  /* 0x000000ff0c00720c */ /* 0x000fe20003f66270 */
[----:B------:R-:W-:Y:S01]  /*14d0*/  CS2R R174, SRZ ;  /* 0x0000000000ae7805 */ /* 0x000fe2000001ff00 */
[----:B------:R-:W-:Y:S01]  /*14e0*/  IABS R11, R10 ;  /* 0x0000000a000b7213 */ /* 0x000fe20000000000 */
[--C-:B------:R-:W-:Y:S01]  /*14f0*/  @!P2 IMAD.IADD R197, R197, 0x1, -R2.reuse ;  /* 0x00000001c5c5a824 */ /* 0x100fe200078e0a02 */
[C---:B------:R-:W-:Y:S01]  /*1500*/  IADD3 R12, R3.reuse, 0xc8, RZ ;  /* 0x000000c8030c7810 */ /* 0x040fe20007ffe0ff */
[----:B------:R-:W-:Y:S01]  /*1510*/  IMAD.MOV R198, RZ, RZ, -R5 ;  /* 0x000000ffffc67224 */ /* 0x000fe200078e0a05 */
[----:B------:R-:W-:Y:S01]  /*1520*/  ISETP.GE.AND P2, PT, R10, RZ, PT ;  /* 0x000000ff0a00720c */ /* 0x000fe20003f46270 */
[--C-:B------:R-:W-:Y:S01]  /*1530*/  @!P6 IMAD.IADD R56, R56, 0x1, -R2.reuse ;  /* 0x000000013838e824 */ /* 0x100fe200078e0a02 */
[----:B------:R-:W-:Y:S01]  /*1540*/  ISETP.GT.U32.AND P6, PT, R2, R197, PT ;  /* 0x000000c50200720c */ /* 0x000fe20003fc4070 */
[----:B------:R-:W-:Y:S01]  /*1550*/  IMAD.HI.U32 R7, R4, R11, RZ ;  /* 0x0000000b04077227 */ /* 0x000fe200078e00ff */
[----:B------:R-:W-:Y:S01]  /*1560*/  IABS R23, R12 ;  /* 0x0000000c00177213 */ /* 0x000fe20000000000 */
[----:B------:R-:W-:Y:S01]  /*1570*/  CS2R R116, SRZ ;  /* 0x0000000000747805 */ /* 0x000fe2000001ff00 */
[----:B------:R-:W-:Y:S01]  /*1580*/  IADD3 R10, R3, 0xc4, RZ ;  /* 0x000000c4030a7810 */ /* 0x000fe20007ffe0ff */
[--C-:B------:R-:W-:Y:S01]  /*1590*/  @!P0 IMAD.IADD R195, R195, 0x1, -R2.reuse ;  /* 0x00000001c3c38824 */ /* 0x100fe200078e0a02 */
[----:B------:R-:W-:Y:S01]  /*15a0*/  ISETP.GE.AND P0, PT, R8, RZ, PT ;  /* 0x000000ff0800720c */ /* 0x000fe20003f06270 */
[----:B------:R-:W-:Y:S01]  /*15b0*/  IMAD.MOV R7, RZ, RZ, -R7 ;  /* 0x000000ffff077224 */ /* 0x000fe200078e0a07 */
[----:B------:R-:W-:Y:S01]  /*15c0*/  IABS R201, R10 ;  /* 0x0000000a00c97213 */ /* 0x000fe20000000000 */
[C---:B------:R-:W-:Y:S01]  /*15d0*/  IMAD R198, R2.reuse, R198, R9 ;  /* 0x000000c602c67224 */ /* 0x040fe200078e0209 */
[----:B------:R-:W-:Y:S01]  /*15e0*/  IABS R9, R14 ;  /* 0x0000000e00097213 */ /* 0x000fe20000000000 */
[C---:B------:R-:W-:Y:S01]  /*15f0*/  IMAD R200, R2.reuse, R7, R11 ;  /* 0x0000000702c87224 */ /* 0x040fe200078e020b */
[----:B------:R-:W-:Y:S01]  /*1600*/  IABS R11, R15 ;  /* 0x0000000f000b7213 */ /* 0x000fe20000000000 */
[----:B------:R-:W-:Y:S01]  /*1610*/  @!P3 IMAD.MOV R195, RZ, RZ, -R195 ;  /* 0x000000ffffc3b224 */ /* 0x000fe200078e0ac3 */
[C---:B------:R-:W-:Y:S01]  /*1620*/  ISETP.GT.U32.AND P3, PT, R2.reuse, R198, PT ;  /* 0x000000c60200720c */ /* 0x040fe20003f64070 */
[----:B------:R-:W-:Y:S01]  /*1630*/  @!P6 IMAD.IADD R197, R197, 0x1, -R2 ;  /* 0x00000001c5c5e824 */ /* 0x000fe200078e0a02 */
[----:B------:R-:W-:Y:S01]  /*1640*/  ISETP.GT.U32.AND P6, PT, R2, R200, PT ;  /* 0x000000c80200720c */ /* 0x000fe20003fc4070 */
[----:B------:R-:W-:Y:S01]  /*1650*/  IMAD.HI.U32 R5, R4, R23, RZ ;  /* 0x0000001704057227 */ /* 0x000fe200078e00ff */
[----:B------:R-:W-:Y:S01]  /*1660*/  CS2R R118, SRZ ;  /* 0x0000000000767805 */ /* 0x000fe2000001ff00 */
[----:B------:R-:W-:Y:S01]  /*1670*/  CS2R R68, SRZ ;  /* 0x0000000000447805 */ /* 0x000fe2000001ff00 */
[----:B------:R-:W-:Y:S01]  /*1680*/  ULDC UR4, c[0x0][0x180] ;  /* 0x0000600000047ab9 */ /* 0x000fe20000000800 */
[----:B------:R-:W-:Y:S01]  /*1690*/  @!P5 IMAD.MOV R57, RZ, RZ, -R57 ;  /* 0x000000ffff39d224 */ /* 0x000fe200078e0a39 */
[----:B------:R-:W-:Y:S01]  /*16a0*/  ISETP.GT.U32.AND P5, PT, R2, R56, PT ;  /* 0x000000380200720c */ /* 0x000fe20003fa4070 */
[----:B------:R-:W-:-:S02]  /*16b0*/  IMAD.MOV R5, RZ, RZ, -R5 ;  /* 0x000000ffff057224 */ /* 0x000fc400078e0a05 */
[----:B------:R-:W-:Y:S02]  /*16c0*/  @!P4 IMAD.MOV R197, RZ, RZ, -R197 ;  /* 0x000000ffffc5c224 */ /* 0x000fe400078e0ac5 */
[--C-:B------:R-:W-:Y:S01]  /*16d0*/  @!P3 IMAD.IADD R198, R198, 0x1, -R2.reuse ;  /* 0x00000001c6c6b824 */ /* 0x100fe200078e0a02 */
[----:B------:R-:W-:Y:S01]  /*16e0*/  ISETP.GE.AND P3, PT, R12, RZ, PT ;  /* 0x000000ff0c00720c */ /* 0x000fe20003f66270 */
[----:B------:R-:W-:Y:S01]  /*16f0*/  @!P6 IMAD.IADD R200, R200, 0x1, -R2 ;  /* 0x00000001c8c8e824 */ /* 0x000fe200078e0a02 */
[----:B------:R-:W-:Y:S01]  /*1700*/  IADD3 R12, R3, 0x8c, RZ ;  /* 0x0000008c030c7810 */ /* 0x000fe20007ffe0ff */
[C---:B------:R-:W-:Y:S01]  /*1710*/  IMAD R23, R2.reuse, R5, R23 ;  /* 0x0000000502177224 */ /* 0x040fe200078e0217 */
[----:B------:R-:W-:Y:S01]  /*1720*/  ISETP.GT.U32.AND P6, PT, R2, R198, PT ;  /* 0x000000c60200720c */ /* 0x000fe20003fc4070 */
[----:B------:R-:W-:Y:S01]  /*1730*/  IMAD.HI.U32 R5, R4, R201, RZ ;  /* 0x000000c904057227 */ /* 0x000fe200078e00ff */
[----:B------:R-:W-:-:S03]  /*1740*/  ISETP.GT.U32.AND P4, PT, R2, R200, PT ;  /* 0x000000c80200720c */ /* 0x000fc60003f84070 */
[----:B------:R-:W-:Y:S02]  /*1750*/  IMAD.MOV R5, RZ, RZ, -R5 ;  /* 0x000000ffff057224 */ /* 0x000fe400078e0a05 */
[----:B------:R-:W-:-:S04]  /*1760*/  IMAD.HI.U32 R7, R4, R203, RZ ;  /* 0x000000cb04077227 */ /* 0x000fc800078e00ff */
[--C-:B------:R-:W-:Y:S01]  /*1770*/  @!P5 IMAD.IADD R56, R56, 0x1, -R2.reuse ;  /* 0x000000013838d824 */ /* 0x100fe200078e0a02 */
[C---:B------:R-:W-:Y:S01]  /*1780*/  ISETP.GT.U32.AND P5, PT, R2.reuse, R23, PT ;  /* 0x000000170200720c */ /* 0x040fe20003fa4070 */
[----:B------:R-:W-:Y:S02]  /*1790*/  IMAD R201, R2, R5, R201 ;  /* 0x0000000502c97224 */ /* 0x000fe400078e02c9 */
[----:B------:R-:W-:Y:S02]  /*17a0*/  IMAD.MOV R8, RZ, RZ, -R7 ;  /* 0x000000ffff087224 */ /* 0x000fe400078e0a07 */
[----:B------:R-:W-:Y:S01]  /*17b0*/  @!P6 IMAD.IADD R198, R198, 0x1, -R2 ;  /* 0x00000001c6c6e824 */ /* 0x000fe200078e0a02 */
[C---:B------:R-:W-:Y:S01]  /*17c0*/  ISETP.GT.U32.AND P6, PT, R2.reuse, R201, PT ;  /* 0x000000c90200720c */ /* 0x040fe20003fc4070 */
[----:B------:R-:W-:Y:S01]  /*17d0*/  IMAD R203, R2, R8, R203 ;  /* 0x0000000802cb7224 */ /* 0x000fe200078e02cb */
[----:B------:R-:W-:Y:S01]  /*17e0*/  IADD3 R8, R3, 0xb4, RZ ;  /* 0x000000b403087810 */ /* 0x000fe20007ffe0ff */
[----:B------:R-:W-:-:S04]  /*17f0*/  IMAD.HI.U32 R5, R4, R9, RZ ;  /* 0x0000000904057227 */ /* 0x000fc800078e00ff */
[--C-:B------:R-:W-:Y:S01]  /*1800*/  @!P4 IMAD.IADD R200, R200, 0x1, -R2.reuse ;  /* 0x00000001c8c8c824 */ /* 0x100fe200078e0a02 */
[C---:B------:R-:W-:Y:S01]  /*1810*/  ISETP.GT.U32.AND P4, PT, R2.reuse, R203, PT ;  /* 0x000000cb0200720c */ /* 0x040fe20003f84070 */
[----:B------:R-:W-:Y:S02]  /*1820*/  IMAD.MOV R5, RZ, RZ, -R5 ;  /* 0x000000ffff057224 */ /* 0x000fe400078e0a05 */
[----:B------:R-:W-:Y:S02]  /*1830*/  @!P5 IMAD.IADD R23, R23, 0x1, -R2 ;  /* 0x000000011717d824 */ /* 0x000fe400078e0a02 */
[----:B------:R-:W-:Y:S01]  /*1840*/  IMAD R22, R2, R5, R9 ;  /* 0x0000000502167224 */ /* 0x000fe200078e0209 */
[----:B------:R-:W-:Y:S01]  /*1850*/  IABS R9, R8 ;  /* 0x0000000800097213 */ /* 0x000fe20000000000 */
[----:B------:R-:W-:Y:S01]  /*1860*/  IMAD.HI.U32 R7, R4, R11, RZ ;  /* 0x0000000b04077227 */ /* 0x000fe200078e00ff */
[----:B------:R-:W-:-:S03]  /*1870*/  ISETP.GT.U32.AND P5, PT, R2, R23, PT ;  /* 0x000000170200720c */ /* 0x000fc60003fa4070 */
[----:B------:R-:W-:Y:S01]  /*1880*/  @!P6 IMAD.IADD R201, R201, 0x1, -R2 ;  /* 0x00000001c9c9e824 */ /* 0x000fe200078e0a02 */
[----:B------:R-:W-:Y:S01]  /*1890*/  ISETP.GT.U32.AND P6, PT, R2, R22, PT ;  /* 0x000000160200720c */ /* 0x000fe20003fc4070 */
[----:B------:R-:W-:Y:S02]  /*18a0*/  IMAD.MOV R7, RZ, RZ, -R7 ;  /* 0x000000ffff077224 */ /* 0x000fe400078e0a07 */
[----:B------:R-:W-:Y:S01]  /*18b0*/  @!P1 IMAD.MOV R56, RZ, RZ, -R56 ;  /* 0x000000ffff389224 */ /* 0x000fe200078e0a38 */
[----:B------:R-:W-:Y:S01]  /*18c0*/  ISETP.GE.AND P1, PT, R10, RZ, PT ;  /* 0x000000ff0a00720c */ /* 0x000fe20003f26270 */
[C---:B------:R-:W-:Y:S01]  /*18d0*/  IMAD R204, R2.reuse, R7, R11 ;  /* 0x0000000702cc7224 */ /* 0x040fe200078e020b */
[----:B------:R-:W-:Y:S01]  /*18e0*/  IADD3 R10, R3, 0xb0, RZ ;  /* 0x000000b0030a7810 */ /* 0x000fe20007ffe0ff */
[----:B------:R-:W-:Y:S01]  /*18f0*/  @!P4 IMAD.IADD R203, R203, 0x1, -R2 ;  /* 0x00000001cbcbc824 */ /* 0x000fe200078e0a02 */
[C---:B------:R-:W-:Y:S01]  /*1900*/  ISETP.GT.U32.AND P4, PT, R2.reuse, R201, PT ;  /* 0x000000c90200720c */ /* 0x040fe20003f84070 */
[----:B------:R-:W-:Y:S01]  /*1910*/  @!P2 IMAD.MOV R200, RZ, RZ, -R200 ;  /* 0x000000ffffc8a224 */ /* 0x000fe200078e0ac8 */
[----:B------:R-:W-:Y:S01]  /*1920*/  ISETP.GT.U32.AND P2, PT, R2, R204, PT ;  /* 0x000000cc0200720c */ /* 0x000fe20003f44070 */
[----:B------:R-:W-:Y:S01]  /*1930*/  @!P0 IMAD.MOV R198, RZ, RZ, -R198 ;  /* 0x000000ffffc68224 */ /* 0x000fe200078e0ac6 */
[----:B------:R-:W-:Y:S01]  /*1940*/  IABS R21, R10 ;  /* 0x0000000a00157213 */ /* 0x000fe20000000000 */
[----:B------:R-:W-:Y:S01]  /*1950*/  IMAD.HI.U32 R5, R4, R9, RZ ;  /* 0x0000000904057227 */ /* 0x000fe200078e00ff */
[----:B------:R-:W-:-:S03]  /*1960*/  ISETP.GT.U32.AND P0, PT, R2, R203, PT ;  /* 0x000000cb0200720c */ /* 0x000fc60003f04070 */
[--C-:B------:R-:W-:Y:S01]  /*1970*/  @!P5 IMAD.IADD R23, R23, 0x1, -R2.reuse ;  /* 0x000000011717d824 */ /* 0x100fe200078e0a02 */
[----:B------:R-:W-:Y:S01]  /*1980*/  ISETP.GE.AND P5, PT, R13, RZ, PT ;  /* 0x000000ff0d00720c */ /* 0x000fe20003fa6270 */
[----:B------:R-:W-:Y:S01]  /*1990*/  @!P6 IMAD.IADD R22, R22, 0x1, -R2 ;  /* 0x000000011616e824 */ /* 0x000fe200078e0a02 */
[----:B------:R-:W-:Y:S01]  /*19a0*/  IADD3 R13, R3, 0x84, RZ ;  /* 0x00000084030d7810 */ /* 0x000fe20007ffe0ff */
[----:B------:R-:W-:Y:S02]  /*19b0*/  IMAD.MOV R5, RZ, RZ, -R5 ;  /* 0x000000ffff057224 */ /* 0x000fe400078e0a05 */
[----:B------:R-:W-:Y:S01]  /*19c0*/  IMAD.HI.U32 R7, R4, R21, RZ ;  /* 0x0000001504077227 */ /* 0x000fe200078e00ff */
[----:B------:R-:W-:-:S03]  /*19d0*/  ISETP.GT.U32.AND P6, PT, R2, R22, PT ;  /* 0x000000160200720c */ /* 0x000fc60003fc4070 */
[--C-:B------:R-:W-:Y:S01]  /*19e0*/  @!P4 IMAD.IADD R201, R201, 0x1, -R2.reuse ;  /* 0x00000001c9c9c824 */ /* 0x100fe200078e0a02 */
[----:B------:R-:W-:Y:S01]  /*19f0*/  ISETP.GE.AND P4, PT, R15, RZ, PT ;  /* 0x000000ff0f00720c */ /* 0x000fe20003f86270 */
[----:B------:R-:W-:Y:S01]  /*1a00*/  IMAD R206, R2, R5, R9 ;  /* 0x0000000502ce7224 */ /* 0x000fe200078e0209 */
[----:B------:R-:W-:Y:S01]  /*1a10*/  IADD3 R5, R3, 0xac, RZ ;  /* 0x000000ac03057810 */ /* 0x000fe20007ffe0ff */
[----:B------:R-:W-:Y:S02]  /*1a20*/  IMAD.MOV R7, RZ, RZ, -R7 ;  /* 0x000000ffff077224 */ /* 0x000fe400078e0a07 */
[----:B------:R-:W-:Y:S01]  /*1a30*/  @!P3 IMAD.MOV R23, RZ, RZ, -R23 ;  /* 0x000000ffff17b224 */ /* 0x000fe200078e0a17 */
[----:B------:R-:W-:Y:S01]  /*1a40*/  ISETP.GE.AND P3, PT, R14, RZ, PT ;  /* 0x000000ff0e00720c */ /* 0x000fe20003f66270 */
[--C-:B------:R-:W-:Y:S01]  /*1a50*/  @!P2 IMAD.IADD R204, R204, 0x1, -R2.reuse ;  /* 0x00000001cccca824 */ /* 0x100fe200078e0a02 */
[----:B------:R-:W-:Y:S01]  /*1a60*/  IABS R207, R5 ;  /* 0x0000000500cf7213 */ /* 0x000fe20000000000 */
[----:B------:R-:W-:Y:S01]  /*1a70*/  @!P1 IMAD.MOV R201, RZ, RZ, -R201 ;  /* 0x000000ffffc99224 */ /* 0x000fe200078e0ac9 */
[C---:B------:R-:W-:Y:S01]  /*1a80*/  ISETP.GT.U32.AND P1, PT, R2.reuse, R206, PT ;  /* 0x000000ce0200720c */ /* 0x040fe20003f24070 */
[--C-:B------:R-:W-:Y:S01]  /*1a90*/  @!P0 IMAD.IADD R203, R203, 0x1, -R2.reuse ;  /* 0x00000001cbcb8824 */ /* 0x100fe200078e0a02 */
[C---:B------:R-:W-:Y:S01]  /*1aa0*/  ISETP.GT.U32.AND P2, PT, R2.reuse, R204, PT ;  /* 0x000000cc0200720c */ /* 0x040fe20003f44070 */
[----:B------:R-:W-:Y:S01]  /*1ab0*/  IMAD R21, R2, R7, R21 ;  /* 0x0000000702157224 */ /* 0x000fe200078e0215 */
[----:B------:R-:W-:Y:S01]  /*1ac0*/  IADD3 R7, R3, 0xa4, RZ ;  /* 0x000000a403077810 */ /* 0x000fe20007ffe0ff */
[----:B------:R-:W-:Y:S01]  /*1ad0*/  @!P5 IMAD.MOV R203, RZ, RZ, -R203 ;  /* 0x000000ffffcbd224 */ /* 0x000fe200078e0acb */
[----:B------:R-:W-:Y:S01]  /*1ae0*/  ISETP.GE.AND P0, PT, R8, RZ, PT ;  /* 0x000000ff0800720c */ /* 0x000fe20003f06270 */
[----:B------:R-:W-:Y:S01]  /*1af0*/  @!P6 IMAD.IADD R22, R22, 0x1, -R2 ;  /* 0x000000011616e824 */ /* 0x000fe200078e0a02 */
[----:B------:R-:W-:Y:S01]  /*1b00*/  ISETP.GT.U32.AND P5, PT, R2, R21, PT ;  /* 0x000000150200720c */ /* 0x000fe20003fa4070 */
[----:B------:R-:W-:Y:S01]  /*1b10*/  IMAD.SHL.U32 R184, R184, 0x20, RZ ;  /* 0x00000020b8b87824 */ /* 0x000fe200078e00ff */
[----:B------:R-:W-:Y:S01]  /*1b20*/  ISETP.GE.AND P6, PT, R10, RZ, PT ;  /* 0x000000ff0a00720c */ /* 0x000fe20003fc6270 */
[----:B------:R-:W-:Y:S01]  /*1b30*/  @!P3 IMAD.MOV R22, RZ, RZ, -R22 ;  /* 0x000000ffff16b224 */ /* 0x000fe200078e0a16 */
[----:B------:R-:W-:Y:S01]  /*1b40*/  ISETP.GE.AND P3, PT, R5, RZ, PT ;  /* 0x000000ff0500720c */ /* 0x000fe20003f66270 */
[--C-:B------:R-:W-:Y:S01]  /*1b50*/  @!P1 IMAD.IADD R206, R206, 0x1, -R2.reuse ;  /* 0x00000001cece9824 */ /* 0x100fe200078e0a02 */
[----:B------:R-:W-:Y:S01]  /*1b60*/  IADD3 R5, R3, 0xa8, RZ ;  /* 0x000000a803057810 */ /* 0x000fe20007ffe0ff */
[----:B------:R-:W-:Y:S01]  /*1b70*/  @!P2 IMAD.IADD R204, R204, 0x1, -R2 ;  /* 0x00000001cccca824 */ /* 0x000fe200078e0a02 */
[----:B------:R-:W-:-:S02]  /*1b80*/  IABS R9, R7 ;  /* 0x0000000700097213 */ /* 0x000fc40000000000 */
[----:B------:R-:W-:Y:S01]  /*1b90*/  ISETP.GE.AND P2, PT, R5, RZ, PT ;  /* 0x000000ff0500720c */ /* 0x000fe20003f46270 */
[----:B------:R-:W-:Y:S01]  /*1ba0*/  @!P4 IMAD.MOV R204, RZ, RZ, -R204 ;  /* 0x000000ffffccc224 */ /* 0x000fe200078e0acc */
[----:B------:R-:W-:Y:S01]  /*1bb0*/  IABS R209, R5 ;  /* 0x0000000500d17213 */ /* 0x000fe20000000000 */
[----:B------:R-:W-:Y:S01]  /*1bc0*/  @!P5 IMAD.IADD R21, R21, 0x1, -R2 ;  /* 0x000000011515d824 */ /* 0x000fe200078e0a02 */
[----:B------:R-:W-:Y:S01]  /*1bd0*/  ISETP.GT.U32.AND P1, PT, R2, R206, PT ;  /* 0x000000ce0200720c */ /* 0x000fe20003f24070 */
[----:B------:R-:W-:Y:S01]  /*1be0*/  IMAD.HI.U32 R5, R4, R207, RZ ;  /* 0x000000cf04057227 */ /* 0x000fe200078e00ff */
[----:B------:R-:W-:Y:S02]  /*1bf0*/  ISETP.GE.AND P4, PT, R7, RZ, PT ;  /* 0x000000ff0700720c */ /* 0x000fe40003f86270 */
[----:B------:R-:W-:Y:S01]  /*1c00*/  ISETP.GT.U32.AND P5, PT, R2, R21, PT ;  /* 0x000000150200720c */ /* 0x000fe20003fa4070 */
[----:B------:R-:W-:Y:S01]  /*1c10*/  IMAD.MOV R5, RZ, RZ, -R5 ;  /* 0x000000ffff057224 */ /* 0x000fe200078e0a05 */
[C---:B------:R-:W-:Y:S01]  /*1c20*/  IADD3 R8, R3.reuse, 0xa0, RZ ;  /* 0x000000a003087810 */ /* 0x040fe20007ffe0ff */
[----:B------:R-:W-:Y:S01]  /*1c30*/  IMAD.HI.U32 R7, R4, R9, RZ ;  /* 0x0000000904077227 */ /* 0x000fe200078e00ff */
[----:B------:R-:W-:-:S02]  /*1c40*/  IADD3 R10, R3, 0x94, RZ ;  /* 0x00000094030a7810 */ /* 0x000fc40007ffe0ff */
[----:B------:R-:W-:Y:S01]  /*1c50*/  IABS R11, R8 ;  /* 0x00000008000b7213 */ /* 0x000fe20000000000 */
[----:B------:R-:W-:Y:S01]  /*1c60*/  IMAD R207, R2, R5, R207 ;  /* 0x0000000502cf7224 */ /* 0x000fe200078e02cf */
[----:B------:R-:W-:Y:S01]  /*1c70*/  IABS R213, R10 ;  /* 0x0000000a00d57213 */ /* 0x000fe20000000000 */
[----:B------:R-:W-:Y:S01]  /*1c80*/  IMAD.HI.U32 R5, R4, R209, RZ ;  /* 0x000000d104057227 */ /* 0x000fe200078e00ff */
[----:B------:R-:W-:-:S03]  /*1c90*/  IADD3 R14, R3, 0x80, RZ ;  /* 0x00000080030e7810 */ /* 0x000fc60007ffe0ff */
[--C-:B------:R-:W-:Y:S01]  /*1ca0*/  @!P1 IMAD.IADD R206, R206, 0x1, -R2.reuse ;  /* 0x00000001cece9824 */ /* 0x100fe200078e0a02 */
[----:B------:R-:W-:Y:S01]  /*1cb0*/  ISETP.GT.U32.AND P1, PT, R2, R207, PT ;  /* 0x000000cf0200720c */ /* 0x000fe20003f24070 */
[----:B------:R-:W-:Y:S01]  /*1cc0*/  IMAD.MOV R5, RZ, RZ, -R5 ;  /* 0x000000ffff057224 */ /* 0x000fe200078e0a05 */
[----:B------:R-:W-:Y:S01]  /*1cd0*/  IABS R17, R14 ;  /* 0x0000000e00117213 */ /* 0x000fe20000000000 */
[----:B------:R-:W-:Y:S01]  /*1ce0*/  @!P5 IMAD.IADD R21, R21, 0x1, -R2 ;  /* 0x000000011515d824 */ /* 0x000fe200078e0a02 */
[----:B------:R-:W-:Y:S01]  /*1cf0*/  ISETP.GE.AND P5, PT, R8, RZ, PT ;  /* 0x000000ff0800720c */ /* 0x000fe20003fa6270 */
[C---:B------:R-:W-:Y:S01]  /*1d00*/  IMAD R209, R2.reuse, R5, R209 ;  /* 0x0000000502d17224 */ /* 0x040fe200078e02d1 */
[----:B------:R-:W-:Y:S01]  /*1d10*/  IADD3 R8, R3, 0x98, RZ ;  /* 0x0000009803087810 */ /* 0x000fe20007ffe0ff */
[----:B------:R-:W-:Y:S02]  /*1d20*/  @!P6 IMAD.MOV R21, RZ, RZ, -R21 ;  /* 0x000000ffff15e224 */ /* 0x000fe400078e0a15 */
[----:B------:R-:W-:Y:S01]  /*1d30*/  IMAD.MOV R7, RZ, RZ, -R7 ;  /* 0x000000ffff077224 */ /* 0x000fe200078e0a07 */
[----:B------:R-:W-:Y:S01]  /*1d40*/  ISETP.GT.U32.AND P6, PT, R2, R209, PT ;  /* 0x000000d10200720c */ /* 0x000fe20003fc4070 */
[----:B------:R-:W-:Y:S01]  /*1d50*/  IMAD.HI.U32 R5, R4, R11, RZ ;  /* 0x0000000b04057227 */ /* 0x000fe200078e00ff */
[----:B------:R-:W-:-:S03]  /*1d60*/  IABS R19, R8 ;  /* 0x0000000800137213 */ /* 0x000fc60000000000 */
[----:B------:R-:W-:Y:S02]  /*1d70*/  @!P1 IMAD.IADD R207, R207, 0x1, -R2 ;  /* 0x00000001cfcf9824 */ /* 0x000fe400078e0a02 */
[C---:B------:R-:W-:Y:S01]  /*1d80*/  IMAD R20, R2.reuse, R7, R9 ;  /* 0x0000000702147224 */ /* 0x040fe200078e0209 */
[----:B------:R-:W-:Y:S01]  /*1d90*/  IADD3 R7, R3, 0x9c, RZ ;  /* 0x0000009c03077810 */ /* 0x000fe20007ffe0ff */
[----:B------:R-:W-:Y:S01]  /*1da0*/  IMAD.MOV R5, RZ, RZ, -R5 ;  /* 0x000000ffff057224 */ /* 0x000fe200078e0a05 */
[C---:B------:R-:W-:Y:S01]  /*1db0*/  ISETP.GT.U32.AND P1, PT, R2.reuse, R207, PT ;  /* 0x000000cf0200720c */ /* 0x040fe20003f24070 */
[----:B------:R-:W-:Y:S01]  /*1dc0*/  @!P0 IMAD.MOV R206, RZ, RZ, -R206 ;  /* 0x000000ffffce8224 */ /* 0x000fe200078e0ace */
[----:B------:R-:W-:Y:S01]  /*1dd0*/  IABS R9, R7 ;  /* 0x0000000700097213 */ /* 0x000fe20000000000 */
[----:B------:R-:W-:Y:S01]  /*1de0*/  @!P6 IMAD.IADD R209, R209, 0x1, -R2 ;  /* 0x00000001d1d1e824 */ /* 0x000fe200078e0a02 */
[----:B------:R-:W-:Y:S01]  /*1df0*/  ISETP.GE.AND P0, PT, R7, RZ, PT ;  /* 0x000000ff0700720c */ /* 0x000fe20003f06270 */
[----:B------:R-:W-:Y:S01]  /*1e00*/  IMAD R210, R2, R5, R11 ;  /* 0x0000000502d27224 */ /* 0x000fe200078e020b */
[----:B------:R-:W-:Y:S01]  /*1e10*/  IADD3 R11, R3, 0x90, RZ ;  /* 0x00000090030b7810 */ /* 0x000fe20007ffe0ff */
[----:B------:R-:W-:Y:S01]  /*1e20*/  IMAD.HI.U32 R5, R4, R9, RZ ;  /* 0x0000000904057227 */ /* 0x000fe200078e00ff */
[----:B------:R-:W-:-:S02]  /*1e30*/  ISETP.GT.U32.AND P6, PT, R2, R209, PT ;  /* 0x000000d10200720c */ /* 0x000fc40003fc4070 */
[----:B------:R-:W-:Y:S01]  /*1e40*/  IABS R215, R11 ;  /* 0x0000000b00d77213 */ /* 0x000fe20000000000 */
[----:B------:R-:W-:-:S04]  /*1e50*/  IMAD.HI.U32 R7, R4, R19, RZ ;  /* 0x0000001304077227 */ /* 0x000fc800078e00ff */
[--C-:B------:R-:W-:Y:S01]  /*1e60*/  @!P1 IMAD.IADD R207, R207, 0x1, -R2.reuse ;  /* 0x00000001cfcf9824 */ /* 0x100fe200078e0a02 */
[C---:B------:R-:W-:Y:S01]  /*1e70*/  ISETP.GT.U32.AND P1, PT, R2.reuse, R20, PT ;  /* 0x000000140200720c */ /* 0x040fe20003f24070 */
[----:B------:R-:W-:Y:S02]  /*1e80*/  IMAD.MOV R5, RZ, RZ, -R5 ;  /* 0x000000ffff057224 */ /* 0x000fe400078e0a05 */
[----:B------:R-:W-:Y:S02]  /*1e90*/  IMAD.MOV R7, RZ, RZ, -R7 ;  /* 0x000000ffff077224 */ /* 0x000fe400078e0a07 */
[----:B------:R-:W-:Y:S01]  /*1ea0*/  @!P6 IMAD.IADD R209, R209, 0x1, -R2 ;  /* 0x00000001d1d1e824 */ /* 0x000fe200078e0a02 */
[C---:B------:R-:W-:Y:S01]  /*1eb0*/  ISETP.GT.U32.AND P6, PT, R2.reuse, R210, PT ;  /* 0x000000d20200720c */ /* 0x040fe20003fc4070 */
[----:B------:R-:W-:Y:S01]  /*1ec0*/  IMAD R212, R2, R5, R9 ;  /* 0x0000000502d47224 */ /* 0x000fe200078e0209 */
[----:B------:R-:W-:Y:S01]  /*1ed0*/  IABS R9, R12 ;  /* 0x0000000c00097213 */ /* 0x000fe20000000000 */
[----:B------:R-:W-:-:S04]  /*1ee0*/  IMAD.HI.U32 R5, R4, R213, RZ ;  /* 0x000000d504057227 */ /* 0x000fc800078e00ff */
[----:B------:R-:W-:Y:S02]  /*1ef0*/  IMAD R19, R2, R7, R19 ;  /* 0x0000000702137224 */ /* 0x000fe400078e0213 */
[--C-:B------:R-:W-:Y:S02]  /*1f00*/  @!P1 IMAD.IADD R20, R20, 0x1, -R2.reuse ;  /* 0x0000000114149824 */ /* 0x100fe400078e0a02 */
[----:B------:R-:W-:Y:S02]  /*1f10*/  IMAD.MOV R7, RZ, RZ, -R5 ;  /* 0x000000ffff077224 */ /* 0x000fe400078e0a05 */
[----:B------:R-:W-:Y:S01]  /*1f20*/  @!P3 IMAD.MOV R207, RZ, RZ, -R207 ;  /* 0x000000ffffcfb224 */ /* 0x000fe200078e0acf */
[C---:B------:R-:W-:Y:S01]  /*1f30*/  ISETP.GT.U32.AND P1, PT, R2.reuse, R20, PT ;  /* 0x000000140200720c */ /* 0x040fe20003f24070 */
[C---:B------:R-:W-:Y:S01]  /*1f40*/  IMAD R213, R2.reuse, R7, R213 ;  /* 0x0000000702d57224 */ /* 0x040fe200078e02d5 */
[----:B------:R-:W-:Y:S01]  /*1f50*/  ISETP.GT.U32.AND P3, PT, R2, R212, PT ;  /* 0x000000d40200720c */ /* 0x000fe20003f64070 */
[----:B------:R-:W-:-:S02]  /*1f60*/  @!P6 IMAD.IADD R210, R210, 0x1, -R2 ;  /* 0x00000001d2d2e824 */ /* 0x000fc400078e0a02 */
[----:B------:R-:W-:Y:S01]  /*1f70*/  IMAD.HI.U32 R7, R4, R9, RZ ;  /* 0x0000000904077227 */ /* 0x000fe200078e00ff */
[----:B------:R-:W-:-:S03]  /*1f80*/  ISETP.GT.U32.AND P6, PT, R2, R213, PT ;  /* 0x000000d50200720c */ /* 0x000fc60003fc4070 */
[----:B------:R-:W-:Y:S02]  /*1f90*/  IMAD.MOV R7, RZ, RZ, -R7 ;  /* 0x000000ffff077224 */ /* 0x000fe400078e0a07 */
[----:B------:R-:W-:-:S04]  /*1fa0*/  IMAD.HI.U32 R5, R4, R215, RZ ;  /* 0x000000d704057227 */ /* 0x000fc800078e00ff */
[--C-:B------:R-:W-:Y:S01]  /*1fb0*/  @!P1 IMAD.IADD R20, R20, 0x1, -R2.reuse ;  /* 0x0000000114149824 */ /* 0x100fe200078e0a02 */
[----:B------:R-:W-:Y:S01]  /*1fc0*/  ISETP.GE.AND P1, PT, R8, RZ, PT ;  /* 0x000000ff0800720c */ /* 0x000fe20003f26270 */
[----:B------:R-:W-:Y:S01]  /*1fd0*/  IMAD R18, R2, R7, R9 ;  /* 0x0000000702127224 */ /* 0x000fe200078e0209 */
[----:B------:R-:W-:Y:S01]  /*1fe0*/  IADD3 R8, R3, 0x88, RZ ;  /* 0x0000008803087810 */ /* 0x000fe20007ffe0ff */
[--C-:B------:R-:W-:Y:S01]  /*1ff0*/  @!P3 IMAD.IADD R212, R212, 0x1, -R2.reuse ;  /* 0x00000001d4d4b824 */ /* 0x100fe200078e0a02 */
[C---:B------:R-:W-:Y:S01]  /*2000*/  ISETP.GT.U32.AND P3, PT, R2.reuse, R210, PT ;  /* 0x000000d20200720c */ /* 0x040fe20003f64070 */
[----:B------:R-:W-:Y:S01]  /*2010*/  @!P6 IMAD.IADD R213, R213, 0x1, -R2 ;  /* 0x00000001d5d5e824 */ /* 0x000fe200078e0a02 */
[----:B------:R-:W-:Y:S01]  /*2020*/  IABS R7, R8 ;  /* 0x0000000800077213 */ /* 0x000fe20000000000 */
[----:B------:R-:W-:Y:S01]  /*2030*/  IMAD.MOV R5, RZ, RZ, -R5 ;  /* 0x000000ffff057224 */ /* 0x000fe200078e0a05 */
[----:B------:R-:W-:Y:S01]  /*2040*/  IABS R9, R13 ;  /* 0x0000000d00097213 */ /* 0x000fe20000000000 */
[----:B------:R-:W-:Y:S01]  /*2050*/  @!P2 IMAD.MOV R209, RZ, RZ, -R209 ;  /* 0x000000ffffd1a224 */ /* 0x000fe200078e0ad1 */
[C---:B------:R-:W-:Y:S01]  /*2060*/  ISETP.GT.U32.AND P6, PT, R2.reuse, R213, PT ;  /* 0x000000d50200720c */ /* 0x040fe20003fc4070 */
[C---:B------:R-:W-:Y:S01]  /*2070*/  IMAD R215, R2.reuse, R5, R215 ;  /* 0x0000000502d77224 */ /* 0x040fe200078e02d7 */
[----:B------:R-:W-:Y:S01]  /*2080*/  ISETP.GT.U32.AND P2, PT, R2, R19, PT ;  /* 0x000000130200720c */ /* 0x000fe20003f44070 */
[----:B------:R-:W-:-:S04]  /*2090*/  IMAD.HI.U32 R5, R4, R7, RZ ;  /* 0x0000000704057227 */ /* 0x000fc800078e00ff */
[----:B------:R-:W-:Y:S02]  /*20a0*/  IMAD.MOV R5, RZ, RZ, -R5 ;  /* 0x000000ffff057224 */ /* 0x000fe400078e0a05 */
[--C-:B------:R-:W-:Y:S01]  /*20b0*/  @!P3 IMAD.IADD R210, R210, 0x1, -R2.reuse ;  /* 0x00000001d2d2b824 */ /* 0x100fe200078e0a02 */
[C---:B------:R-:W-:Y:S01]  /*20c0*/  ISETP.GT.U32.AND P3, PT, R2.reuse, R215, PT ;  /* 0x000000d70200720c */ /* 0x040fe20003f64070 */
[C---:B------:R-:W-:Y:S02]  /*20d0*/  IMAD R216, R2.reuse, R5, R7 ;  /* 0x0000000502d87224 */ /* 0x040fe400078e0207 */
[--C-:B------:R-:W-:Y:S02]  /*20e0*/  @!P6 IMAD.IADD R213, R213, 0x1, -R2.reuse ;  /* 0x00000001d5d5e824 */ /* 0x100fe400078e0a02 */
[----:B------:R-:W-:Y:S01]  /*20f0*/  @!P2 IMAD.IADD R19, R19, 0x1, -R2 ;  /* 0x000000011313a824 */ /* 0x000fe200078e0a02 */
[C---:B------:R-:W-:Y:S01]  /*2100*/  ISETP.GT.U32.AND P6, PT, R2.reuse, R216, PT ;  /* 0x000000d80200720c */ /* 0x040fe20003fc4070 */
[----:B------:R-:W-:Y:S01]  /*2110*/  @!P4 IMAD.MOV R20, RZ, RZ, -R20 ;  /* 0x000000ffff14c224 */ /* 0x000fe200078e0a14 */
[----:B------:R-:W-:Y:S01]  /*2120*/  ISETP.GT.U32.AND P2, PT, R2, R212, PT ;  /* 0x000000d40200720c */ /* 0x000fe20003f44070 */
[----:B------:R-:W-:Y:S01]  /*2130*/  IMAD.HI.U32 R5, R4, R9, RZ ;  /* 0x0000000904057227 */ /* 0x000fe200078e00ff */
[----:B------:R-:W-:-:S03]  /*2140*/  ISETP.GT.U32.AND P4, PT, R2, R19, PT ;  /* 0x000000130200720c */ /* 0x000fc60003f84070 */
[----:B------:R-:W-:Y:S01]  /*2150*/  @!P3 IMAD.IADD R215, R215, 0x1, -R2 ;  /* 0x00000001d7d7b824 */ /* 0x000fe200078e0a02 */
[----:B------:R-:W-:Y:S01]  /*2160*/  ISETP.GE.AND P3, PT, R11, RZ, PT ;  /* 0x000000ff0b00720c */ /* 0x000fe20003f66270 */
[----:B------:R-:W-:-:S04]  /*2170*/  IMAD.HI.U32 R7, R4, R17, RZ ;  /* 0x0000001104077227 */ /* 0x000fc800078e00ff */
[--C-:B------:R-:W-:Y:S01]  /*2180*/  @!P6 IMAD.IADD R216, R216, 0x1, -R2.reuse ;  /* 0x00000001d8d8e824 */ /* 0x100fe200078e0a02 */
[----:B------:R-:W-:Y:S01]  /*2190*/  ISETP.GT.U32.AND P6, PT, R2, R215, PT ;  /* 0x000000d70200720c */ /* 0x000fe20003fc4070 */
[----:B------:R-:W-:Y:S02]  /*21a0*/  IMAD.MOV R5, RZ, RZ, -R5 ;  /* 0x000000ffff057224 */ /* 0x000fe400078e0a05 */
[--C-:B------:R-:W-:Y:S01]  /*21b0*/  @!P4 IMAD.IADD R19, R19, 0x1, -R2.reuse ;  /* 0x000000011313c824 */ /* 0x100fe200078e0a02 */
[----:B------:R-:W-:Y:S01]  /*21c0*/  ISETP.GE.AND P4, PT, R10, RZ, PT ;  /* 0x000000ff0a00720c */ /* 0x000fe20003f86270 */
[----:B------:R-:W-:Y:S01]  /*21d0*/  IMAD.MOV R7, RZ, RZ, -R7 ;  /* 0x000000ffff077224 */ /* 0x000fe200078e0a07 */
[----:B------:R-:W-:Y:S01]  /*21e0*/  IADD3 R10, R3, 0x7c, RZ ;  /* 0x0000007c030a7810 */ /* 0x000fe20007ffe0ff */
[C---:B------:R-:W-:Y:S02]  /*21f0*/  IMAD R218, R2.reuse, R5, R9 ;  /* 0x0000000502da7224 */ /* 0x040fe400078e0209 */
[C---:B------:R-:W-:Y:S01]  /*2200*/  IMAD R17, R2.reuse, R7, R17 ;  /* 0x0000000702117224 */ /* 0x040fe200078e0211 */
[----:B------:R-:W-:Y:S01]  /*2210*/  IABS R219, R10 ;  /* 0x0000000a00db7213 */ /* 0x000fe20000000000 */
[----:B------:R-:W-:Y:S01]  /*2220*/  @!P1 IMAD.MOV R19, RZ, RZ, -R19 ;  /* 0x000000ffff139224 */ /* 0x000fe200078e0a13 */
[----:B------:R-:W-:Y:S01]  /*2230*/  ISETP.GT.U32.AND P1, PT, R2, R218, PT ;  /* 0x000000da0200720c */ /* 0x000fe20003f24070 */
[--C-:B------:R-:W-:Y:S01]  /*2240*/  @!P2 IMAD.IADD R212, R212, 0x1, -R2.reuse ;  /* 0x00000001d4d4a824 */ /* 0x100fe200078e0a02 */
[C---:B------:R-:W-:Y:S01]  /*2250*/  ISETP.GT.U32.AND P2, PT, R2.reuse, R18, PT ;  /* 0x000000120200720c */ /* 0x040fe20003f44070 */
[----:B------:R-:W-:Y:S01]  /*2260*/  @!P6 IMAD.IADD R215, R215, 0x1, -R2 ;  /* 0x00000001d7d7e824 */ /* 0x000fe200078e0a02 */
[----:B------:R-:W-:Y:S01]  /*2270*/  ISETP.GT.U32.AND P6, PT, R2, R17, PT ;  /* 0x000000110200720c */ /* 0x000fe20003fc4070 */
[----:B------:R-:W-:Y:S01]  /*2280*/  IMAD.HI.U32 R5, R4, R219, RZ ;  /* 0x000000db04057227 */ /* 0x000fe200078e00ff */
[----:B------:R-:W-:-:S03]  /*2290*/  IADD3 R7, R3, 0x78, RZ ;  /* 0x0000007803077810 */ /* 0x000fc60007ffe0ff */
[----:B------:R-:W-:Y:S01]  /*22a0*/  IMAD.MOV R5, RZ, RZ, -R5 ;  /* 0x000000ffff057224 */ /* 0x000fe200078e0a05 */
[----:B------:R-:W-:Y:S01]  /*22b0*/  IABS R221, R7 ;  /* 0x0000000700dd7213 */ /* 0x000fe20000000000 */
[----:B------:R-:W-:Y:S02]  /*22c0*/  @!P5 IMAD.MOV R210, RZ, RZ, -R210 ;  /* 0x000000ffffd2d224 */ /* 0x000fe400078e0ad2 */
[--C-:B------:R-:W-:Y:S01]  /*22d0*/  @!P1 IMAD.IADD R218, R218, 0x1, -R2.reuse ;  /* 0x00000001dada9824 */ /* 0x100fe200078e0a02 */
[----:B------:R-:W-:Y:S01]  /*22e0*/  ISETP.GE.AND P1, PT, R10, RZ, PT ;  /* 0x000000ff0a00720c */ /* 0x000fe20003f26270 */
[--C-:B------:R-:W-:Y:S01]  /*22f0*/  @!P2 IMAD.IADD R18, R18, 0x1, -R2.reuse ;  /* 0x000000011212a824 */ /* 0x100fe200078e0a02 */
[----:B------:R-:W-:Y:S01]  /*2300*/  ISETP.GE.AND P2, PT, R12, RZ, PT ;  /* 0x000000ff0c00720c */ /* 0x000fe20003f46270 */
[----:B------:R-:W-:Y:S01]  /*2310*/  @!P6 IMAD.IADD R17, R17, 0x1, -R2 ;  /* 0x000000011111e824 */ /* 0x000fe200078e0a02 */
[C---:B------:R-:W-:Y:S01]  /*2320*/  ISETP.GT.U32.AND P6, PT, R2.reuse, R218, PT ;  /* 0x000000da0200720c */ /* 0x040fe20003fc4070 */
[C---:B------:R-:W-:Y:S01]  /*2330*/  IMAD R219, R2.reuse, R5, R219 ;  /* 0x0000000502db7224 */ /* 0x040fe200078e02db */
[----:B------:R-:W-:Y:S01]  /*2340*/  ISETP.GT.U32.AND P5, PT, R2, R18, PT ;  /* 0x000000120200720c */ /* 0x000fe20003fa4070 */
[----:B------:R-:W-:Y:S01]  /*2350*/  IMAD.HI.U32 R5, R4, R221, RZ ;  /* 0x000000dd04057227 */ /* 0x000fe200078e00ff */
[----:B------:R-:W-:-:S02]  /*2360*/  IADD3 R10, R3, 0x60, RZ ;  /* 0x00000060030a7810 */ /* 0x000fc40007ffe0ff */
[C---:B------:R-:W-:Y:S01]  /*2370*/  IADD3 R12, R3.reuse, 0x5c, RZ ;  /* 0x0000005c030c7810 */ /* 0x040fe20007ffe0ff */
[----:B------:R-:W-:Y:S01]  /*2380*/  IMAD.MOV R5, RZ, RZ, -R5 ;  /* 0x000000ffff057224 */ /* 0x000fe200078e0a05 */
[----:B------:R-:W-:Y:S01]  /*2390*/  IABS R225, R10 ;  /* 0x0000000a00e17213 */ /* 0x000fe20000000000 */
[----:B------:R-:W-:Y:S01]  /*23a0*/  @!P0 IMAD.MOV R212, RZ, RZ, -R212 ;  /* 0x000000ffffd48224 */ /* 0x000fe200078e0ad4 */
[C---:B------:R-:W-:Y:S01]  /*23b0*/  ISETP.GT.U32.AND P0, PT, R2.reuse, R216, PT ;  /* 0x000000d80200720c */ /* 0x040fe20003f04070 */
[----:B------:R-:W-:Y:S01]  /*23c0*/  IMAD R221, R2, R5, R221 ;  /* 0x0000000502dd7224 */ /* 0x000fe200078e02dd */
[----:B------:R-:W-:Y:S01]  /*23d0*/  IADD3 R5, R3, 0x74, RZ ;  /* 0x0000007403057810 */ /* 0x000fe20007ffe0ff */
[--C-:B------:R-:W-:Y:S02]  /*23e0*/  @!P6 IMAD.IADD R218, R218, 0x1, -R2.reuse ;  /* 0x00000001dadae824 */ /* 0x100fe400078e0a02 */
[----:B------:R-:W-:Y:S01]  /*23f0*/  @!P5 IMAD.IADD R18, R18, 0x1, -R2 ;  /* 0x000000011212d824 */ /* 0x000fe200078e0a02 */
[C---:B------:R-:W-:Y:S01]  /*2400*/  ISETP.GT.U32.AND P6, PT, R2.reuse, R221, PT ;  /* 0x000000dd0200720c */ /* 0x040fe20003fc4070 */
[----:B------:R-:W-:Y:S01]  /*2410*/  @!P3 IMAD.MOV R215, RZ, RZ, -R215 ;  /* 0x000000ffffd7b224 */ /* 0x000fe200078e0ad7 */
[----:B------:R-:W-:Y:S01]  /*2420*/  ISETP.GE.AND P5, PT, R13, RZ, PT ;  /* 0x000000ff0d00720c */ /* 0x000fe20003fa6270 */
[----:B------:R-:W-:Y:S01]  /*2430*/  @!P4 IMAD.MOV R213, RZ, RZ, -R213 ;  /* 0x000000ffffd5c224 */ /* 0x000fe200078e0ad5 */
[----:B------:R-:W-:Y:S01]  /*2440*/  ISETP.GT.U32.AND P3, PT, R2, R17, PT ;  /* 0x000000110200720c */ /* 0x000fe20003f64070 */
[----:B------:R-:W-:Y:S01]  /*2450*/  @!P2 IMAD.MOV R18, RZ, RZ, -R18 ;  /* 0x000000ffff12a224 */ /* 0x000fe200078e0a12 */
[----:B------:R-:W-:Y:S01]  /*2460*/  ISETP.GE.AND P4, PT, R8, RZ, PT ;  /* 0x000000ff0800720c */ /* 0x000fe20003f86270 */
[----:B------:R-:W-:Y:S01]  /*2470*/  @!P0 IMAD.IADD R216, R216, 0x1, -R2 ;  /* 0x00000001d8d88824 */ /* 0x000fe200078e0a02 */
[----:B------:R-:W-:-:S02]  /*2480*/  IABS R9, R5 ;  /* 0x0000000500097213 */ /* 0x000fc40000000000 */
[----:B------:R-:W-:Y:S02]  /*2490*/  ISETP.GE.AND P2, PT, R7, RZ, PT ;  /* 0x000000ff0700720c */ /* 0x000fe40003f46270 */
[----:B------:R-:W-:Y:S01]  /*24a0*/  IADD3 R7, R3, 0x70, RZ ;  /* 0x0000007003077810 */ /* 0x000fe20007ffe0ff */
[----:B------:R-:W-:Y:S01]  /*24b0*/  @!P6 IMAD.IADD R221, R221, 0x1, -R2 ;  /* 0x00000001dddde824 */ /* 0x000fe200078e0a02 */
[----:B------:R-:W-:Y:S01]  /*24c0*/  IADD3 R8, R3, 0x6c, RZ ;  /* 0x0000006c03087810 */ /* 0x000fe20007ffe0ff */
[----:B------:R-:W-:Y:S01]  /*24d0*/  @!P5 IMAD.MOV R218, RZ, RZ, -R218 ;  /* 0x000000ffffdad224 */ /* 0x000fe200078e0ada */
[----:B------:R-:W-:Y:S01]  /*24e0*/  IABS R11, R7 ;  /* 0x00000007000b7213 */ /* 0x000fe20000000000 */
[----:B------:R-:W-:Y:S01]  /*24f0*/  @!P3 IMAD.IADD R17, R17, 0x1, -R2 ;  /* 0x000000011111b824 */ /* 0x000fe200078e0a02 */
[----:B------:R-:W-:Y:S01]  /*2500*/  ISETP.GE.AND P3, PT, R5, RZ, PT ;  /* 0x000000ff0500720c */ /* 0x000fe20003f66270 */
[----:B------:R-:W-:Y:S01]  /*2510*/  IMAD.HI.U32 R5, R4, R9, RZ ;  /* 0x0000000904057227 */ /* 0x000fe200078e00ff */
[----:B------:R-:W-:-:S02]  /*2520*/  ISETP.GT.U32.AND P5, PT, R2, R221, PT ;  /* 0x000000dd0200720c */ /* 0x000fc40003fa4070 */
[----:B------:R-:W-:Y:S01]  /*2530*/  IABS R223, R8 ;  /* 0x0000000800df7213 */ /* 0x000fe20000000000 */
[----:B------:R-:W-:Y:S01]  /*2540*/  @!P4 IMAD.MOV R216, RZ, RZ, -R216 ;  /* 0x000000ffffd8c224 */ /* 0x000fe200078e0ad8 */
[----:B------:R-:W-:Y:S01]  /*2550*/  ISETP.GT.U32.AND P4, PT, R2, R219, PT ;  /* 0x000000db0200720c */ /* 0x000fe20003f84070 */
[----:B------:R-:W-:Y:S01]  /*2560*/  IMAD.MOV R16, RZ, RZ, -R5 ;  /* 0x000000ffff107224 */ /* 0x000fe200078e0a05 */
[----:B------:R-:W-:Y:S01]  /*2570*/  ISETP.GE.AND P0, PT, R14, RZ, PT ;  /* 0x000000ff0e00720c */ /* 0x000fe20003f06270 */
[----:B------:R-:W-:Y:S01]  /*2580*/  IMAD.HI.U32 R5, R4, R223, RZ ;  /* 0x000000df04057227 */ /* 0x000fe200078e00ff */
[----:B------:R-:W-:-:S03]  /*2590*/  IABS R13, R24 ;  /* 0x00000018000d7213 */ /* 0x000fc60000000000 */
[C---:B------:R-:W-:Y:S02]  /*25a0*/  IMAD R16, R2.reuse, R16, R9 ;  /* 0x0000001002107224 */ /* 0x040fe400078e0209 */
[--C-:B------:R-:W-:Y:S02]  /*25b0*/  @!P5 IMAD.IADD R221, R221, 0x1, -R2.reuse ;  /* 0x00000001ddddd824 */ /* 0x100fe400078e0a02 */
[----:B------:R-:W-:Y:S01]  /*25c0*/  IMAD.MOV R5, RZ, RZ, -R5 ;  /* 0x000000ffff057224 */ /* 0x000fe200078e0a05 */
[----:B------:R-:W-:Y:S01]  /*25d0*/  ISETP.GT.U32.AND P5, PT, R2, R16, PT ;  /* 0x000000100200720c */ /* 0x000fe20003fa4070 */
[----:B------:R-:W-:Y:S01]  /*25e0*/  @!P4 IMAD.IADD R219, R219, 0x1, -R2 ;  /* 0x00000001dbdbc824 */ /* 0x000fe200078e0a02 */
[----:B------:R-:W-:Y:S01]  /*25f0*/  ISETP.GE.AND P4, PT, R7, RZ, PT ;  /* 0x000000ff0700720c */ /* 0x000fe20003f86270 */
[----:B------:R-:W-:-:S03]  /*2600*/  IMAD.HI.U32 R7, R4, R11, RZ ;  /* 0x0000000b04077227 */ /* 0x000fc600078e00ff */
[C---:B------:R-:W-:Y:S01]  /*2610*/  ISETP.GT.U32.AND P6, PT, R2.reuse, R219, PT ;  /* 0x000000db0200720c */ /* 0x040fe20003fc4070 */
[----:B------:R-:W-:Y:S01]  /*2620*/  IMAD.MOV R222, RZ, RZ, -R7 ;  /* 0x000000ffffde7224 */ /* 0x000fe200078e0a07 */
[----:B------:R-:W-:Y:S01]  /*2630*/  IADD3 R7, R3, 0x68, RZ ;  /* 0x0000006803077810 */ /* 0x000fe20007ffe0ff */
[----:B------:R-:W-:Y:S02]  /*2640*/  @!P2 IMAD.MOV R221, RZ, RZ, -R221 ;  /* 0x000000ffffdda224 */ /* 0x000fe400078e0add */
[----:B------:R-:W-:Y:S01]  /*2650*/  IMAD R222, R2, R222, R11 ;  /* 0x000000de02de7224 */ /* 0x000fe200078e020b */
[----:B------:R-:W-:Y:S01]  /*2660*/  IABS R15, R7 ;  /* 0x00000007000f7213 */ /* 0x000fe20000000000 */
[----:B------:R-:W-:Y:S01]  /*2670*/  @!P5 IMAD.IADD R16, R16, 0x1, -R2 ;  /* 0x000000011010d824 */ /* 0x000fe200078e0a02 */
[----:B------:R-:W-:Y:S01]  /*2680*/  IABS R11, R12 ;  /* 0x0000000c000b7213 */ /* 0x000fe20000000000 */
[C---:B------:R-:W-:Y:S01]  /*2690*/  IMAD R223, R2.reuse, R5, R223 ;  /* 0x0000000502df7224 */ /* 0x040fe200078e02df */
[----:B------:R-:W-:Y:S01]  /*26a0*/  ISETP.GT.U32.AND P2, PT, R2, R222, PT ;  /* 0x000000de0200720c */ /* 0x000fe20003f44070 */
[----:B------:R-:W-:Y:S01]  /*26b0*/  IMAD.HI.U32 R5, R4, R15, RZ ;  /* 0x0000000f04057227 */ /* 0x000fe200078e00ff */
[----:B------:R-:W-:-:S03]  /*26c0*/  ISETP.GT.U32.AND P5, PT, R2, R16, PT ;  /* 0x000000100200720c */ /* 0x000fc60003fa4070 */
[--C-:B------:R-:W-:Y:S01]  /*26d0*/  @!P6 IMAD.IADD R219, R219, 0x1, -R2.reuse ;  /* 0x00000001dbdbe824 */ /* 0x100fe200078e0a02 */
[----:B------:R-:W-:Y:S01]  /*26e0*/  ISETP.GE.AND P6, PT, R7, RZ, PT ;  /* 0x000000ff0700720c */ /* 0x000fe20003fc6270 */
[----:B------:R-:W-:Y:S01]  /*26f0*/  IMAD.MOV R5, RZ, RZ, -R5 ;  /* 0x000000ffff057224 */ /* 0x000fe200078e0a05 */
[----:B------:R-:W-:Y:S01]  /*2700*/  IADD3 R7, R3, 0x64, RZ ;  /* 0x0000006403077810 */ /* 0x000fe20007ffe0ff */
[----:B------:R-:W-:Y:S02]  /*2710*/  @!P1 IMAD.MOV R219, RZ, RZ, -R219 ;  /* 0x000000ffffdb9224 */ /* 0x000fe400078e0adb */
[----:B------:R-:W-:Y:S01]  /*2720*/  IMAD R15, R2, R5, R15 ;  /* 0x00000005020f7224 */ /* 0x000fe200078e020f */
[----:B------:R-:W-:Y:S01]  /*2730*/  IABS R9, R7 ;  /* 0x0000000700097213 */ /* 0x000fe20000000000 */
[--C-:B------:R-:W-:Y:S01]  /*2740*/  @!P2 IMAD.IADD R222, R222, 0x1, -R2.reuse ;  /* 0x00000001dedea824 */ /* 0x100fe200078e0a02 */
[----:B------:R-:W-:Y:S01]  /*2750*/  ISETP.GE.AND P1, PT, R7, RZ, PT ;  /* 0x000000ff0700720c */ /* 0x000fe20003f26270 */
[----:B------:R-:W-:Y:S01]  /*2760*/  @!P5 IMAD.IADD R16, R16, 0x1, -R2 ;  /* 0x000000011010d824 */ /* 0x000fe200078e0a02 */
[----:B------:R-:W-:Y:S01]  /*2770*/  ISETP.GT.U32.AND P5, PT, R2, R223, PT ;  /* 0x000000df0200720c */ /* 0x000fe20003fa4070 */
[----:B------:R-:W-:Y:S01]  /*2780*/  IMAD.HI.U32 R5, R4, R9, RZ ;  /* 0x0000000904057227 */ /* 0x000fe200078e00ff */
[----:B------:R-:W-:-:S03]  /*2790*/  ISETP.GT.U32.AND P2, PT, R2, R222, PT ;  /* 0x000000de0200720c */ /* 0x000fc60003f44070 */
[----:B------:R-:W-:Y:S01]  /*27a0*/  @!P3 IMAD.MOV R16, RZ, RZ, -R16 ;  /* 0x000000ffff10b224 */ /* 0x000fe200078e0a10 */
[----:B------:R-:W-:Y:S01]  /*27b0*/  ISETP.GT.U32.AND P3, PT, R2, R15, PT ;  /* 0x0000000f0200720c */ /* 0x000fe20003f64070 */
[----:B------:R-:W-:Y:S02]  /*27c0*/  IMAD.MOV R5, RZ, RZ, -R5 ;  /* 0x000000ffff057224 */ /* 0x000fe400078e0a05 */
[----:B------:R-:W-:-:S04]  /*27d0*/  IMAD.HI.U32 R7, R4, R225, RZ ;  /* 0x000000e104077227 */ /* 0x000fc800078e00ff */
[----:B------:R-:W-:Y:S02]  /*27e0*/  IMAD R224, R2, R5, R9 ;  /* 0x0000000502e07224 */ /* 0x000fe400078e0209 */
[----:B------:R-:W-:Y:S01]  /*27f0*/  @!P0 IMAD.MOV R17, RZ, RZ, -R17 ;  /* 0x000000ffff118224 */ /* 0x000fe200078e0a11 */
[----:B------:R-:W-:Y:S01]  /*2800*/  ISETP.GE.AND P0, PT, R8, RZ, PT ;  /* 0x000000ff0800720c */ /* 0x000fe20003f06270 */
[--C-:B------:R-:W-:Y:S02]  /*2810*/  @!P5 IMAD.IADD R223, R223, 0x1, -R2.reuse ;  /* 0x00000001dfdfd824 */ /* 0x100fe400078e0a02 */
[----:B------:R-:W-:Y:S02]  /*2820*/  IMAD.MOV R8, RZ, RZ, -R7 ;  /* 0x000000ffff087224 */ /* 0x000fe400078e0a07 */
[--C-:B------:R-:W-:Y:S01]  /*2830*/  @!P2 IMAD.IADD R222, R222, 0x1, -R2.reuse ;  /* 0x00000001dedea824 */ /* 0x100fe200078e0a02 */
[C---:B------:R-:W-:Y:S01]  /*2840*/  ISETP.GT.U32.AND P2, PT, R2.reuse, R224, PT ;  /* 0x000000e00200720c */ /* 0x040fe20003f44070 */
[----:B------:R-:W-:Y:S01]  /*2850*/  @!P3 IMAD.IADD R15, R15, 0x1, -R2 ;  /* 0x000000010f0fb824 */ /* 0x000fe200078e0a02 */
[----:B------:R-:W-:Y:S01]  /*2860*/  ISETP.GT.U32.AND P3, PT, R2, R223, PT ;  /* 0x000000df0200720c */ /* 0x000fe20003f64070 */
[----:B------:R-:W-:-:S04]  /*2870*/  IMAD.HI.U32 R5, R4, R11, RZ ;  /* 0x0000000b04057227 */ /* 0x000fc800078e00ff */
[----:B------:R-:W-:Y:S01]  /*2880*/  IMAD R225, R2, R8, R225 ;  /* 0x0000000802e17224 */ /* 0x000fe200078e02e1 */
[----:B------:R-:W-:Y:S01]  /*2890*/  IADD3 R8, R3, 0x54, RZ ;  /* 0x0000005403087810 */ /* 0x000fe20007ffe0ff */
[----:B------:R-:W-:Y:S02]  /*28a0*/  IMAD.MOV R5, RZ, RZ, -R5 ;  /* 0x000000ffff057224 */ /* 0x000fe400078e0a05 */
[----:B------:R-:W-:Y:S01]  /*28b0*/  IMAD.HI.U32 R7, R4, R13, RZ ;  /* 0x0000000d04077227 */ /* 0x000fe200078e00ff */
[----:B------:R-:W-:-:S03]  /*28c0*/  ISETP.GT.U32.AND P5, PT, R2, R225, PT ;  /* 0x000000e10200720c */ /* 0x000fc60003fa4070 */
[----:B------:R-:W-:Y:S01]  /*28d0*/  IMAD R14, R2, R5, R11 ;  /* 0x00000005020e7224 */ /* 0x000fe200078e020b */
[----:B------:R-:W-:Y:S01]  /*28e0*/  IABS R11, R25 ;  /* 0x00000019000b7213 */ /* 0x000fe20000000000 */
[--C-:B------:R-:W-:Y:S01]  /*28f0*/  @!P2 IMAD.IADD R224, R224, 0x1, -R2.reuse ;  /* 0x00000001e0e0a824 */ /* 0x100fe200078e0a02 */
[C---:B------:R-:W-:Y:S01]  /*2900*/  ISETP.GT.U32.AND P2, PT, R2.reuse, R15, PT ;  /* 0x0000000f0200720c */ /* 0x040fe20003f44070 */
[----:B------:R-:W-:Y:S01]  /*2910*/  @!P3 IMAD.IADD R223, R223, 0x1, -R2 ;  /* 0x00000001dfdfb824 */ /* 0x000fe200078e0a02 */
[C---:B------:R-:W-:Y:S01]  /*2920*/  ISETP.GT.U32.AND P3, PT, R2.reuse, R14, PT ;  /* 0x0000000e0200720c */ /* 0x040fe20003f64070 */
[----:B------:R-:W-:Y:S02]  /*2930*/  IMAD.MOV R7, RZ, RZ, -R7 ;  /* 0x000000ffff077224 */ /* 0x000fe400078e0a07 */
[----:B------:R-:W-:Y:S02]  /*2940*/  @!P4 IMAD.MOV R222, RZ, RZ, -R222 ;  /* 0x000000ffffdec224 */ /* 0x000fe400078e0ade */
[C---:B------:R-:W-:Y:S01]  /*2950*/  IMAD R226, R2.reuse, R7, R13 ;  /* 0x0000000702e27224 */ /* 0x040fe200078e020d */
[----:B------:R-:W-:Y:S01]  /*2960*/  IABS R7, R8 ;  /* 0x0000000800077213 */ /* 0x000fe20000000000 */
[----:B------:R-:W-:Y:S01]  /*2970*/  @!P5 IMAD.IADD R225, R225, 0x1, -R2 ;  /* 0x00000001e1e1d824 */ /* 0x000fe200078e0a02 */
[----:B------:R-:W-:Y:S01]  /*2980*/  IADD3 R13, R3, 0x50, RZ ;  /* 0x00000050030d7810 */ /* 0x000fe20007ffe0ff */
[----:B------:R-:W-:Y:S01]  /*2990*/  @!P0 IMAD.MOV R223, RZ, RZ, -R223 ;  /* 0x000000ffffdf8224 */ /* 0x000fe200078e0adf */
[----:B------:R-:W-:Y:S01]  /*29a0*/  ISETP.GT.U32.AND P5, PT, R2, R224, PT ;  /* 0x000000e00200720c */ /* 0x000fe20003fa4070 */
[----:B------:R-:W-:Y:S01]  /*29b0*/  IMAD.HI.U32 R5, R4, R7, RZ ;  /* 0x0000000704057227 */ /* 0x000fe200078e00ff */
[----:B------:R-:W-:-:S02]  /*29c0*/  ISETP.GT.U32.AND P4, PT, R2, R225, PT ;  /* 0x000000e10200720c */ /* 0x000fc40003f84070 */
[----:B------:R-:W-:Y:S01]  /*29d0*/  IABS R9, R13 ;  /* 0x0000000d00097213 */ /* 0x000fe20000000000 */
[--C-:B------:R-:W-:Y:S01]  /*29e0*/  @!P2 IMAD.IADD R15, R15, 0x1, -R2.reuse ;  /* 0x000000010f0fa824 */ /* 0x100fe200078e0a02 */
[----:B------:R-:W-:Y:S01]  /*29f0*/  ISETP.GT.U32.AND P2, PT, R2, R226, PT ;  /* 0x000000e20200720c */ /* 0x000fe20003f44070 */
[----:B------:R-:W-:Y:S01]  /*2a00*/  @!P3 IMAD.IADD R14, R14, 0x1, -R2 ;  /* 0x000000010e0eb824 */ /* 0x000fe200078e0a02 */
[----:B------:R-:W-:Y:S01]  /*2a10*/  ISETP.GE.AND P3, PT, R12, RZ, PT ;  /* 0x000000ff0c00720c */ /* 0x000fe20003f66270 */
[----:B------:R-:W-:Y:S01]  /*2a20*/  IMAD.MOV R5, RZ, RZ, -R5 ;  /* 0x000000ffff057224 */ /* 0x000fe200078e0a05 */
[----:B------:R-:W1:Y:S01]  /*2a30*/  I2F.RP R12, R53 ;  /* 0x00000035000c7306 */ /* 0x000e620000209400 */
[----:B------:R-:W-:Y:S01]  /*2a40*/  @!P6 IMAD.MOV R15, RZ, RZ, -R15 ;  /* 0x000000ffff0fe224 */ /* 0x000fe200078e0a0f */
[C---:B------:R-:W-:Y:S01]  /*2a50*/  ISETP.GT.U32.AND P0, PT, R2.reuse, R14, PT ;  /* 0x0000000e0200720c */ /* 0x040fe20003f04070 */
[----:B------:R-:W-:Y:S02]  /*2a60*/  IMAD R236, R2, R5, R7 ;  /* 0x0000000502ec7224 */ /* 0x000fe400078e0207 */
[----:B------:R-:W-:-:S04]  /*2a70*/  IMAD.HI.U32 R7, R4, R11, RZ ;  /* 0x0000000b04077227 */ /* 0x000fc800078e00ff */
[----:B------:R-:W-:-:S04]  /*2a80*/  IMAD.HI.U32 R5, R4, R9, RZ ;  /* 0x0000000904057227 */ /* 0x000fc800078e00ff */
[--C-:B------:R-:W-:Y:S01]  /*2a90*/  @!P4 IMAD.IADD R225, R225, 0x1, -R2.reuse ;  /* 0x00000001e1e1c824 */ /* 0x100fe200078e0a02 */
[----:B------:R-:W-:Y:S01]  /*2aa0*/  ISETP.GT.U32.AND P4, PT, R2, R236, PT ;  /* 0x000000ec0200720c */ /* 0x000fe20003f84070 */
[----:B------:R-:W-:Y:S01]  /*2ab0*/  IMAD.MOV R7, RZ, RZ, -R7 ;  /* 0x000000ffff077224 */ /* 0x000fe200078e0a07 */
[----:B-1----:R-:W1:Y:S01]  /*2ac0*/  MUFU.RCP R12, R12 ;  /* 0x0000000c000c7308 */ /* 0x002e620000001000 */
[--C-:B------:R-:W-:Y:S01]  /*2ad0*/  @!P2 IMAD.IADD R226, R226, 0x1, -R2.reuse ;  /* 0x00000001e2e2a824 */ /* 0x100fe200078e0a02 */
[----:B------:R-:W-:Y:S01]  /*2ae0*/  ISETP.GE.AND P2, PT, R24, RZ, PT ;  /* 0x000000ff1800720c */ /* 0x000fe20003f46270 */
[----:B------:R-:W-:Y:S02]  /*2af0*/  IMAD.MOV R5, RZ, RZ, -R5 ;  /* 0x000000ffff057224 */ /* 0x000fe400078e0a05 */
[C---:B------:R-:W-:Y:S01]  /*2b00*/  IMAD R7, R2.reuse, R7, R11 ;  /* 0x0000000702077224 */ /* 0x040fe200078e020b */
[----:B------:R-:W-:Y:S01]  /*2b10*/  ISETP.GT.U32.AND P6, PT, R2, R226, PT ;  /* 0x000000e20200720c */ /* 0x000fe20003fc4070 */
[--C-:B------:R-:W-:Y:S01]  /*2b20*/  @!P5 IMAD.IADD R224, R224, 0x1, -R2.reuse ;  /* 0x00000001e0e0d824 */ /* 0x100fe200078e0a02 */
[----:B------:R-:W-:Y:S01]  /*2b30*/  ISETP.GE.AND P5, PT, R10, RZ, PT ;  /* 0x000000ff0a00720c */ /* 0x000fe20003fa6270 */
[----:B------:R-:W-:Y:S01]  /*2b40*/  IMAD R5, R2, R5, R9 ;  /* 0x0000000502057224 */ /* 0x000fe200078e0209 */
[C---:B------:R-:W-:Y:S01]  /*2b50*/  IADD3 R10, R3.reuse, 0x48, RZ ;  /* 0x00000048030a7810 */ /* 0x040fe20007ffe0ff */
[----:B------:R-:W-:Y:S01]  /*2b60*/  @!P0 IMAD.IADD R14, R14, 0x1, -R2 ;  /* 0x000000010e0e8824 */ /* 0x000fe200078e0a02 */
[C---:B------:R-:W-:Y:S01]  /*2b70*/  ISETP.GT.U32.AND P0, PT, R2.reuse, R7, PT ;  /* 0x000000070200720c */ /* 0x040fe20003f04070 */
[----:B------:R-:W-:Y:S01]  /*2b80*/  @!P1 IMAD.MOV R224, RZ, RZ, -R224 ;  /* 0x000000ffffe09224 */ /* 0x000fe200078e0ae0 */
[----:B------:R-:W-:Y:S01]  /*2b90*/  ISETP.GT.U32.AND P1, PT, R2, R5, PT ;  /* 0x000000050200720c */ /* 0x000fe20003f24070 */
[----:B------:R-:W-:Y:S01]  /*2ba0*/  @!P4 IMAD.IADD R236, R236, 0x1, -R2 ;  /* 0x00000001ececc824 */ /* 0x000fe200078e0a02 */
[----:B------:R-:W-:Y:S01]  /*2bb0*/  IADD3 R9, R3, 0x44, RZ ;  /* 0x0000004403097810 */ /* 0x000fe20007ffe0ff */
[----:B------:R-:W-:Y:S01]  /*2bc0*/  @!P3 IMAD.MOV R14, RZ, RZ, -R14 ;  /* 0x000000ffff0eb224 */ /* 0x000fe200078e0a0e */
[----:B------:R-:W-:Y:S01]  /*2bd0*/  IABS R11, R10 ;  /* 0x0000000a000b7213 */ /* 0x000fe20000000000 */
[----:B------:R-:W-:Y:S01]  /*2be0*/  @!P6 IMAD.IADD R226, R226, 0x1, -R2 ;  /* 0x00000001e2e2e824 */ /* 0x000fe200078e0a02 */
[----:B------:R-:W-:Y:S01]  /*2bf0*/  ISETP.GT.U32.AND P4, PT, R2, R236, PT ;  /* 0x000000ec0200720c */ /* 0x000fe20003f84070 */
[----:B------:R-:W-:Y:S01]  /*2c00*/  @!P5 IMAD.MOV R225, RZ, RZ, -R225 ;  /* 0x000000ffffe1d224 */ /* 0x000fe200078e0ae1 */
[----:B------:R-:W-:Y:S01]  /*2c10*/  ISETP.GE.AND P6, PT, R13, RZ, PT ;  /* 0x000000ff0d00720c */ /* 0x000fe20003fc6270 */
[----:B------:R-:W-:Y:S01]  /*2c20*/  @!P2 IMAD.MOV R226, RZ, RZ, -R226 ;  /* 0x000000ffffe2a224 */ /* 0x000fe200078e0ae2 */
[----:B------:R-:W-:Y:S01]  /*2c30*/  ISETP.GE.AND P5, PT, R8, RZ, PT ;  /* 0x000000ff0800720c */ /* 0x000fe20003fa6270 */
[----:B------:R-:W-:Y:S01]  /*2c40*/  @!P0 IMAD.IADD R7, R7, 0x1, -R2 ;  /* 0x0000000107078824 */ /* 0x000fe200078e0a02 */
[----:B------:R-:W-:Y:S01]  /*2c50*/  IABS R13, R9 ;  /* 0x00000009000d7213 */ /* 0x000fe20000000000 */
[----:B------:R-:W-:Y:S01]  /*2c60*/  IMAD.HI.U32 R8, R4, R11, RZ ;  /* 0x0000000b04087227 */ /* 0x000fe200078e00ff */
[----:B------:R-:W-:-:S02]  /*2c70*/  ISETP.GE.AND P2, PT, R9, RZ, PT ;  /* 0x000000ff0900720c */ /* 0x000fc40003f46270 */
[----:B------:R-:W-:Y:S01]  /*2c80*/  ISETP.GT.U32.AND P3, PT, R2, R7, PT ;  /* 0x000000070200720c */ /* 0x000fe20003f64070 */
[----:B------:R-:W-:Y:S01]  /*2c90*/  @!P1 IMAD.IADD R5, R5, 0x1, -R2 ;  /* 0x0000000105059824 */ /* 0x000fe200078e0a02 */
[----:B------:R-:W-:Y:S01]  /*2ca0*/  ISETP.GE.AND P1, PT, R10, RZ, PT ;  /* 0x000000ff0a00720c */ /* 0x000fe20003f26270 */
[----:B------:R-:W-:Y:S01]  /*2cb0*/  IMAD.HI.U32 R10, R4, R13, RZ ;  /* 0x0000000d040a7227 */ /* 0x000fe200078e00ff */
[----:B-1----:R-:W-:Y:S02]  /*2cc0*/  IADD3 R9, R12, 0xffffffe, RZ ;  /* 0x0ffffffe0c097810 */ /* 0x002fe40007ffe0ff */
[----:B------:R-:W-:Y:S01]  /*2cd0*/  ISETP.GT.U32.AND P0, PT, R2, R5, PT ;  /* 0x000000050200720c */ /* 0x000fe20003f04070 */
[----:B------:R-:W-:Y:S01]  /*2ce0*/  IMAD.MOV R8, RZ, RZ, -R8 ;  /* 0x000000ffff087224 */ /* 0x000fe200078e0a08 */
[----:B------:R-:W-:Y:S01]  /*2cf0*/  IADD3 R12, R3, 0x38, RZ ;  /* 0x00000038030c7810 */ /* 0x000fe20007ffe0ff */
[----:B------:R-:W-:Y:S01]  /*2d00*/  @!P4 IMAD.IADD R236, R236, 0x1, -R2 ;  /* 0x00000001ececc824 */ /* 0x000fe200078e0a02 */
[----:B------:R-:W-:Y:S01]  /*2d10*/  ISETP.GE.AND P4, PT, R25, RZ, PT ;  /* 0x000000ff1900720c */ /* 0x000fe20003f86270 */
[C---:B------:R-:W-:Y:S01]  /*2d20*/  IMAD R11, R2.reuse, R8, R11 ;  /* 0x00000008020b7224 */ /* 0x040fe200078e020b */
[----:B------:R-:W-:Y:S01]  /*2d30*/  IADD3 R8, R3, 0x40, RZ ;  /* 0x0000004003087810 */ /* 0x000fe20007ffe0ff */
[----:B------:R-:W-:Y:S01]  /*2d40*/  IMAD.MOV R10, RZ, RZ, -R10 ;  /* 0x000000ffff0a7224 */ /* 0x000fe200078e0a0a */
[----:B------:R-:W1:Y:S01]  /*2d50*/  F2I.FTZ.U32.TRUNC.NTZ R9, R9 ;  /* 0x0000000900097305 */ /* 0x000e62000021f000 */
[----:B------:R-:W-:Y:S01]  /*2d60*/  @!P5 IMAD.MOV R236, RZ, RZ, -R236 ;  /* 0x000000ffffecd224 */ /* 0x000fe200078e0aec */
[C---:B------:R-:W-:Y:S01]  /*2d70*/  ISETP.GT.U32.AND P5, PT, R2.reuse, R11, PT ;  /* 0x0000000b0200720c */ /* 0x040fe20003fa4070 */
[C---:B------:R-:W-:Y:S01]  /*2d80*/  IMAD R13, R2.reuse, R10, R13 ;  /* 0x0000000a020d7224 */ /* 0x040fe200078e020d */
[----:B------:R-:W-:Y:S01]  /*2d90*/  IABS R25, R8 ;  /* 0x0000000800197213 */ /* 0x000fe20000000000 */
[--C-:B------:R-:W-:Y:S01]  /*2da0*/  @!P3 IMAD.IADD R7, R7, 0x1, -R2.reuse ;  /* 0x000000010707b824 */ /* 0x100fe200078e0a02 */
[----:B------:R-:W-:Y:S01]  /*2db0*/  IADD3 R10, R3, 0x3c, RZ ;  /* 0x0000003c030a7810 */ /* 0x000fe20007ffe0ff */
[----:B------:R-:W-:Y:S01]  /*2dc0*/  @!P0 IMAD.IADD R5, R5, 0x1, -R2 ;  /* 0x0000000105058824 */ /* 0x000fe200078e0a02 */
[----:B------:R-:W-:Y:S01]  /*2dd0*/  ISETP.GT.U32.AND P3, PT, R2, R13, PT ;  /* 0x0000000d0200720c */ /* 0x000fe20003f64070 */
[----:B------:R-:W-:Y:S01]  /*2de0*/  IMAD.MOV.U32 R228, RZ, RZ, R7 ;  /* 0x000000ffffe47224 */ /* 0x000fe200078e0007 */
[----:B------:R-:W-:Y:S01]  /*2df0*/  ISETP.GE.AND P0, PT, R8, RZ, PT ;  /* 0x000000ff0800720c */ /* 0x000fe20003f06270 */
[----:B------:R-:W-:Y:S01]  /*2e00*/  IMAD.HI.U32 R8, R4, R25, RZ ;  /* 0x0000001904087227 */ /* 0x000fe200078e00ff */
[----:B------:R-:W-:-:S03]  /*2e10*/  IABS R27, R10 ;  /* 0x0000000a001b7213 */ /* 0x000fc60000000000 */
[----:B------:R-:W-:Y:S01]  /*2e20*/  @!P5 IMAD.IADD R11, R11, 0x1, -R2 ;  /* 0x000000010b0bd824 */ /* 0x000fe200078e0a02 */
[----:B------:R-:W-:Y:S01]  /*2e30*/  ISETP.GE.AND P5, PT, R10, RZ, PT ;  /* 0x000000ff0a00720c */ /* 0x000fe20003fa6270 */
[----:B------:R-:W-:Y:S02]  /*2e40*/  IMAD.MOV R8, RZ, RZ, -R8 ;  /* 0x000000ffff087224 */ /* 0x000fe400078e0a08 */
[----:B-1----:R-:W-:Y:S02]  /*2e50*/  IMAD.MOV R24, RZ, RZ, -R9 ;  /* 0x000000ffff187224 */ /* 0x002fe400078e0a09 */
[----:B------:R-:W-:Y:S01]  /*2e60*/  @!P3 IMAD.IADD R13, R13, 0x1, -R2 ;  /* 0x000000010d0db824 */ /* 0x000fe200078e0a02 */
[C---:B------:R-:W-:Y:S01]  /*2e70*/  ISETP.GT.U32.AND P3, PT, R2.reuse, R11, PT ;  /* 0x0000000b0200720c */ /* 0x040fe20003f64070 */
[----:B------:R-:W-:Y:S02]  /*2e80*/  IMAD R7, R2, R8, R25 ;  /* 0x0000000802077224 */ /* 0x000fe400078e0219 */
[----:B------:R-:W-:-:S04]  /*2e90*/  IMAD.HI.U32 R8, R4, R27, RZ ;  /* 0x0000001b04087227 */ /* 0x000fc800078e00ff */
[----:B------:R-:W-:Y:S01]  /*2ea0*/  @!P4 IMAD.MOV R228, RZ, RZ, -R228 ;  /* 0x000000ffffe4c224 */ /* 0x000fe200078e0ae4 */
[----:B------:R-:W-:Y:S01]  /*2eb0*/  ISETP.GE.AND P4, PT, R12, RZ, PT ;  /* 0x000000ff0c00720c */ /* 0x000fe20003f86270 */
[----:B------:R-:W-:Y:S01]  /*2ec0*/  IMAD R31, R24, R53, RZ ;  /* 0x00000035181f7224 */ /* 0x000fe200078e02ff */
[----:B------:R-:W-:Y:S01]  /*2ed0*/  IABS R12, R12 ;  /* 0x0000000c000c7213 */ /* 0x000fe20000000000 */
[----:B------:R-:W-:Y:S02]  /*2ee0*/  IMAD.MOV R24, RZ, RZ, -R8 ;  /* 0x000000ffff187224 */ /* 0x000fe400078e0a08 */
[----:B------:R-:W-:Y:S01]  /*2ef0*/  @!P3 IMAD.IADD R11, R11, 0x1, -R2 ;  /* 0x000000010b0bb824 */ /* 0x000fe200078e0a02 */
[----:B------:R-:W-:Y:S01]  /*2f00*/  ISETP.GT.U32.AND P3, PT, R2, R7, PT ;  /* 0x000000070200720c */ /* 0x000fe20003f64070 */
[----:B------:R-:W-:Y:S02]  /*2f10*/  IMAD.MOV.U32 R8, RZ, RZ, RZ ;  /* 0x000000ffff087224 */ /* 0x000fe400078e00ff */
[----:B------:R-:W-:-:S02]  /*2f20*/  IMAD.MOV.U32 R25, RZ, RZ, R12 ;  /* 0x000000ffff197224 */ /* 0x000fc400078e000c */
[----:B------:R-:W-:Y:S01]  /*2f30*/  IMAD.HI.U32 R28, R9, R31, R8 ;  /* 0x0000001f091c7227 */ /* 0x000fe200078e0008 */
[----:B------:R-:W-:Y:S02]  /*2f40*/  IADD3 R8, R3, 0x30, RZ ;  /* 0x0000003003087810 */ /* 0x000fe40007ffe0ff */
[----:B------:R-:W-:Y:S01]  /*2f50*/  IABS R31, R30 ;  /* 0x0000001e001f7213 */ /* 0x000fe20000000000 */
[----:B------:R-:W-:Y:S02]  /*2f60*/  IMAD R9, R2, R24, R27 ;  /* 0x0000001802097224 */ /* 0x000fe400078e021b */
[----:B------:R-:W-:-:S04]  /*2f70*/  IMAD.HI.U32 R10, R4, R25, RZ ;  /* 0x00000019040a7227 */ /* 0x000fc800078e00ff */
[----:B------:R-:W-:Y:S02]  /*2f80*/  @!P3 IMAD.IADD R7, R7, 0x1, -R2 ;  /* 0x000000010707b824 */ /* 0x000fe400078e0a02 */
[----:B------:R-:W-:Y:S01]  /*2f90*/  @!P1 IMAD.MOV R11, RZ, RZ, -R11 ;  /* 0x000000ffff0b9224 */ /* 0x000fe200078e0a0b */
[C---:B------:R-:W-:Y:S01]  /*2fa0*/  ISETP.GT.U32.AND P1, PT, R2.reuse, R9, PT ;  /* 0x000000090200720c */ /* 0x040fe20003f24070 */
[----:B------:R-:W-:Y:S01]  /*2fb0*/  IMAD.MOV R10, RZ, RZ, -R10 ;  /* 0x000000ffff0a7224 */ /* 0x000fe200078e0a0a */
[C---:B------:R-:W-:Y:S01]  /*2fc0*/  ISETP.GT.U32.AND P3, PT, R2.reuse, R7, PT ;  /* 0x000000070200720c */ /* 0x040fe20003f64070 */
[----:B------:R-:W-:Y:S01]  /*2fd0*/  @!P6 IMAD.MOV R5, RZ, RZ, -R5 ;  /* 0x000000ffff05e224 */ /* 0x000fe200078e0a05 */
[C---:B------:R-:W-:Y:S01]  /*2fe0*/  ISETP.GT.U32.AND P6, PT, R2.reuse, R13, PT ;  /* 0x0000000d0200720c */ /* 0x040fe20003fc4070 */
[----:B------:R-:W-:Y:S02]  /*2ff0*/  IMAD R25, R2, R10, R25 ;  /* 0x0000000a02197224 */ /* 0x000fe400078e0219 */
[----:B------:R-:W-:-:S04]  /*3000*/  IMAD.HI.U32 R12, R4, R29, RZ ;  /* 0x0000001d040c7227 */ /* 0x000fc800078e00ff */
[----:B------:R-:W-:Y:S02]  /*3010*/  IMAD.MOV R12, RZ, RZ, -R12 ;  /* 0x000000ffff0c7224 */ /* 0x000fe400078e0a0c */
[--C-:B------:R-:W-:Y:S02]  /*3020*/  @!P1 IMAD.IADD R9, R9, 0x1, -R2.reuse ;  /* 0x0000000109099824 */ /* 0x100fe400078e0a02 */
[--C-:B------:R-:W-:Y:S01]  /*3030*/  @!P3 IMAD.IADD R7, R7, 0x1, -R2.reuse ;  /* 0x000000010707b824 */ /* 0x100fe200078e0a02 */
[C---:B------:R-:W-:Y:S01]  /*3040*/  ISETP.GT.U32.AND P3, PT, R2.reuse, R25, PT ;  /* 0x000000190200720c */ /* 0x040fe20003f64070 */
[----:B------:R-:W-:Y:S01]  /*3050*/  @!P6 IMAD.IADD R13, R13, 0x1, -R2 ;  /* 0x000000010d0de824 */ /* 0x000fe200078e0a02 */
[C---:B------:R-:W-:Y:S01]  /*3060*/  ISETP.GT.U32.AND P1, PT, R2.reuse, R9, PT ;  /* 0x000000090200720c */ /* 0x040fe20003f24070 */
[----:B------:R-:W-:Y:S01]  /*3070*/  IMAD R27, R2, R12, R29 ;  /* 0x0000000c021b7224 */ /* 0x000fe200078e021d */
[----:B------:R-:W-:Y:S01]  /*3080*/  IABS R29, R8 ;  /* 0x00000008001d7213 */ /* 0x000fe20000000000 */
[----:B------:R-:W-:Y:S01]  /*3090*/  IMAD.MOV.U32 R12, RZ, RZ, R13 ;  /* 0x000000ffff0c7224 */ /* 0x000fe200078e000d */
[----:B------:R-:W-:Y:S01]  /*30a0*/  ISETP.GE.AND P6, PT, R26, RZ, PT ;  /* 0x000000ff1a00720c */ /* 0x000fe20003fc6270 */
[----:B------:R-:W-:-:S04]  /*30b0*/  IMAD.HI.U32 R13, R4, R33, RZ ;  /* 0x00000021040d7227 */ /* 0x000fc800078e00ff */
[----:B------:R-:W-:Y:S01]  /*30c0*/  @!P2 IMAD.MOV R12, RZ, RZ, -R12 ;  /* 0x000000ffff0ca224 */ /* 0x000fe200078e0a0c */
[----:B------:R-:W-:Y:S01]  /*30d0*/  ISETP.GE.AND P2, PT, R8, RZ, PT ;  /* 0x000000ff0800720c */ /* 0x000fe20003f46270 */
[----:B------:R-:W-:Y:S02]  /*30e0*/  @!P3 IMAD.IADD R25, R25, 0x1, -R2 ;  /* 0x000000011919b824 */ /* 0x000fe400078e0a02 */
[----:B------:R-:W-:-:S03]  /*30f0*/  IMAD.HI.U32 R8, R4, R29, RZ ;  /* 0x0000001d04087227 */ /* 0x000fc600078e00ff */
[C---:B------:R-:W-:Y:S01]  /*3100*/  ISETP.GT.U32.AND P3, PT, R2.reuse, R25, PT ;  /* 0x000000190200720c */ /* 0x040fe20003f64070 */
[----:B------:R-:W-:Y:S01]  /*3110*/  @!P1 IMAD.IADD R9, R9, 0x1, -R2 ;  /* 0x0000000109099824 */ /* 0x000fe200078e0a02 */
[C---:B------:R-:W-:Y:S01]  /*3120*/  ISETP.GT.U32.AND P1, PT, R2.reuse, R27, PT ;  /* 0x0000001b0200720c */ /* 0x040fe20003f24070 */
[----:B------:R-:W-:Y:S02]  /*3130*/  IMAD.MOV R8, RZ, RZ, -R8 ;  /* 0x000000ffff087224 */ /* 0x000fe400078e0a08 */
[----:B------:R-:W-:Y:S02]  /*3140*/  IMAD.MOV R26, RZ, RZ, -R13 ;  /* 0x000000ffff1a7224 */ /* 0x000fe400078e0a0d */
[----:B------:R-:W-:Y:S02]  /*3150*/  IMAD R13, R2, R8, R29 ;  /* 0x00000008020d7224 */ /* 0x000fe400078e021d */
[----:B------:R-:W-:-:S04]  /*3160*/  IMAD.HI.U32 R10, R4, R31, RZ ;  /* 0x0000001f040a7227 */ /* 0x000fc800078e00ff */
[--C-:B------:R-:W-:Y:S01]  /*3170*/  @!P3 IMAD.IADD R25, R25, 0x1, -R2.reuse ;  /* 0x000000011919b824 */ /* 0x100fe200078e0a02 */
[----:B------:R-:W-:Y:S01]  /*3180*/  ISETP.GT.U32.AND P3, PT, R2, R13, PT ;  /* 0x0000000d0200720c */ /* 0x000fe20003f64070 */
[----:B------:R-:W-:Y:S02]  /*3190*/  @!P1 IMAD.IADD R27, R27, 0x1, -R2 ;  /* 0x000000011b1b9824 */ /* 0x000fe400078e0a02 */
[----:B------:R-:W-:-:S03]  /*31a0*/  IMAD.HI.U32 R24, R4, R35, RZ ;  /* 0x0000002304187227 */ /* 0x000fc600078e00ff */
[C---:B------:R-:W-:Y:S01]  /*31b0*/  ISETP.GT.U32.AND P1, PT, R2.reuse, R27, PT ;  /* 0x0000001b0200720c */ /* 0x040fe20003f24070 */
[----:B------:R-:W-:Y:S02]  /*31c0*/  IMAD.MOV R10, RZ, RZ, -R10 ;  /* 0x000000ffff0a7224 */ /* 0x000fe400078e0a0a */
[----:B------:R-:W-:Y:S02]  /*31d0*/  IMAD.MOV R24, RZ, RZ, -R24 ;  /* 0x000000ffff187224 */ /* 0x000fe400078e0a18 */
[C---:B------:R-:W-:Y:S02]  /*31e0*/  IMAD R29, R2.reuse, R10, R31 ;  /* 0x0000000a021d7224 */ /* 0x040fe400078e021f */
[--C-:B------:R-:W-:Y:S02]  /*31f0*/  @!P3 IMAD.IADD R13, R13, 0x1, -R2.reuse ;  /* 0x000000010d0db824 */ /* 0x100fe400078e0a02 */
[C---:B------:R-:W-:Y:S02]  /*3200*/  IMAD R31, R2.reuse, R26, R33 ;  /* 0x0000001a021f7224 */ /* 0x040fe400078e0221 */
[C---:B------:R-:W-:Y:S01]  /*3210*/  IMAD R33, R2.reuse, R24, R35 ;  /* 0x0000001802217224 */ /* 0x040fe200078e0223 */
[----:B------:R-:W-:Y:S01]  /*3220*/  IABS R35, R36 ;  /* 0x0000002400237213 */ /* 0x000fe20000000000 */
[----:B------:R-:W-:Y:S01]  /*3230*/  @!P1 IMAD.IADD R27, R27, 0x1, -R2 ;  /* 0x000000011b1b9824 */ /* 0x000fe200078e0a02 */
[----:B------:R-:W-:Y:S01]  /*3240*/  ISETP.GT.U32.AND P3, PT, R2, R13, PT ;  /* 0x0000000d0200720c */ /* 0x000fe20003f64070 */
[----:B------:R-:W-:Y:S01]  /*3250*/  IMAD.HI.U32 R10, R4, R37, RZ ;  /* 0x00000025040a7227 */ /* 0x000fe200078e00ff */
[----:B------:R-:W-:-:S03]  /*3260*/  ISETP.GT.U32.AND P1, PT, R2, R29, PT ;  /* 0x0000001d0200720c */ /* 0x000fc60003f24070 */
[----:B------:R-:W-:-:S04]  /*3270*/  IMAD.HI.U32 R8, R4, R35, RZ ;  /* 0x0000002304087227 */ /* 0x000fc800078e00ff */
[----:B------:R-:W-:Y:S02]  /*3280*/  IMAD.MOV R8, RZ, RZ, -R8 ;  /* 0x000000ffff087224 */ /* 0x000fe400078e0a08 */
[----:B------:R-:W-:Y:S02]  /*3290*/  IMAD.MOV R10, RZ, RZ, -R10 ;  /* 0x000000ffff0a7224 */ /* 0x000fe400078e0a0a */
[C---:B------:R-:W-:Y:S02]  /*32a0*/  IMAD R35, R2.reuse, R8, R35 ;  /* 0x0000000802237224 */ /* 0x040fe400078e0223 */
[----:B------:R-:W-:Y:S01]  /*32b0*/  @!P3 IMAD.IADD R13, R13, 0x1, -R2 ;  /* 0x000000010d0db824 */ /* 0x000fe200078e0a02 */
[----:B------:R-:W-:Y:S01]  /*32c0*/  ISETP.GT.U32.AND P3, PT, R2, R31, PT ;  /* 0x0000001f0200720c */ /* 0x000fe20003f64070 */
[----:B------:R-:W-:-:S04]  /*32d0*/  IMAD.HI.U32 R8, R4, R43, RZ ;  /* 0x0000002b04087227 */ /* 0x000fc800078e00ff */
[----:B------:R-:W-:Y:S01]  /*32e0*/  @!P1 IMAD.IADD R29, R29, 0x1, -R2 ;  /* 0x000000011d1d9824 */ /* 0x000fe200078e0a02 */
[C---:B------:R-:W-:Y:S01]  /*32f0*/  ISETP.GT.U32.AND P1, PT, R2.reuse, R33, PT ;  /* 0x000000210200720c */ /* 0x040fe20003f24070 */
[----:B------:R-:W-:Y:S02]  /*3300*/  IMAD.MOV R8, RZ, RZ, -R8 ;  /* 0x000000ffff087224 */ /* 0x000fe400078e0a08 */
[C---:B------:R-:W-:Y:S02]  /*3310*/  IMAD R37, R2.reuse, R10, R37 ;  /* 0x0000000a02257224 */ /* 0x040fe400078e0225 */
[C---:B------:R-:W-:Y:S02]  /*3320*/  IMAD R43, R2.reuse, R8, R43 ;  /* 0x00000008022b7224 */ /* 0x040fe400078e022b */
[----:B------:R-:W-:Y:S02]  /*3330*/  IMAD.MOV.U32 R8, RZ, RZ, R7 ;  /* 0x000000ffff087224 */ /* 0x000fe400078e0007 */
[----:B------:R-:W-:Y:S01]  /*3340*/  @!P3 IMAD.IADD R31, R31, 0x1, -R2 ;  /* 0x000000011f1fb824 */ /* 0x000fe200078e0a02 */
[C---:B------:R-:W-:Y:S01]  /*3350*/  ISETP.GT.U32.AND P3, PT, R2.reuse, R35, PT ;  /* 0x000000230200720c */ /* 0x040fe20003f64070 */
[----:B------:R-:W-:Y:S01]  /*3360*/  @!P0 IMAD.MOV R8, RZ, RZ, -R8 ;  /* 0x000000ffff088224 */ /* 0x000fe200078e0a08 */
[----:B------:R-:W-:Y:S01]  /*3370*/  ISETP.GT.U32.AND P0, PT, R2, R29, PT ;  /* 0x0000001d0200720c */ /* 0x000fe20003f04070 */
[----:B------:R-:W-:-:S04]  /*3380*/  IMAD.HI.U32 R24, R4, R39, RZ ;  /* 0x0000002704187227 */ /* 0x000fc800078e00ff */
[----:B------:R-:W-:-:S04]  /*3390*/  IMAD.HI.U32 R26, R4, R41, RZ ;  /* 0x00000029041a7227 */ /* 0x000fc800078e00ff */
[----:B------:R-:W-:Y:S01]  /*33a0*/  @!P1 IMAD.IADD R33, R33, 0x1, -R2 ;  /* 0x0000000121219824 */ /* 0x000fe200078e0a02 */
[C---:B------:R-:W-:Y:S01]  /*33b0*/  ISETP.GT.U32.AND P1, PT, R2.reuse, R37, PT ;  /* 0x000000250200720c */ /* 0x040fe20003f24070 */
[----:B------:R-:W-:Y:S02]  /*33c0*/  IMAD.MOV R24, RZ, RZ, -R24 ;  /* 0x000000ffff187224 */ /* 0x000fe400078e0a18 */
[----:B------:R-:W-:Y:S02]  /*33d0*/  IMAD.MOV R26, RZ, RZ, -R26 ;  /* 0x000000ffff1a7224 */ /* 0x000fe400078e0a1a */
[C---:B------:R-:W-:Y:S02]  /*33e0*/  IMAD R39, R2.reuse, R24, R39 ;  /* 0x0000001802277224 */ /* 0x040fe400078e0227 */
[C---:B------:R-:W-:Y:S02]  /*33f0*/  IMAD R41, R2.reuse, R26, R41 ;  /* 0x0000001a02297224 */ /* 0x040fe400078e0229 */
[--C-:B------:R-:W-:Y:S01]  /*3400*/  @!P3 IMAD.IADD R35, R35, 0x1, -R2.reuse ;  /* 0x000000012323b824 */ /* 0x100fe200078e0a02 */
[C---:B------:R-:W-:Y:S01]  /*3410*/  ISETP.GT.U32.AND P3, PT, R2.reuse, R39, PT ;  /* 0x000000270200720c */ /* 0x040fe20003f64070 */
[----:B------:R-:W-:Y:S01]  /*3420*/  @!P0 IMAD.IADD R29, R29, 0x1, -R2 ;  /* 0x000000011d1d8824 */ /* 0x000fe200078e0a02 */
[----:B------:R-:W-:Y:S01]  /*3430*/  ISETP.GT.U32.AND P0, PT, R2, R41, PT ;  /* 0x000000290200720c */ /* 0x000fe20003f04070 */
[----:B------:R-:W-:-:S04]  /*3440*/  IMAD.HI.U32 R26, R4, R49, RZ ;  /* 0x00000031041a7227 */ /* 0x000fc800078e00ff */
[----:B------:R-:W-:Y:S01]  /*3450*/  @!P1 IMAD.IADD R37, R37, 0x1, -R2 ;  /* 0x0000000125259824 */ /* 0x000fe200078e0a02 */
[C---:B------:R-:W-:Y:S01]  /*3460*/  ISETP.GT.U32.AND P1, PT, R2.reuse, R33, PT ;  /* 0x000000210200720c */ /* 0x040fe20003f24070 */
[----:B------:R-:W-:Y:S01]  /*3470*/  @!P5 IMAD.MOV R9, RZ, RZ, -R9 ;  /* 0x000000ffff09d224 */ /* 0x000fe200078e0a09 */
[----:B------:R-:W-:Y:S01]  /*3480*/  ISETP.GT.U32.AND P5, PT, R2, R31, PT ;  /* 0x0000001f0200720c */ /* 0x000fe20003fa4070 */
[----:B------:R-:W-:-:S04]  /*3490*/  IMAD.HI.U32 R10, R4, R45, RZ ;  /* 0x0000002d040a7227 */ /* 0x000fc800078e00ff */
        /* <DEDUP_REMOVED lines=9> */
[----:B------:R-:W-:Y:S01]  /*3530*/  @!P6 IMAD.MOV R27, RZ, RZ, -R27 ;  /* 0x000000ffff1be224 */ /* 0x000fe200078e0a1b */
[----:B------:R-:W-:Y:S01]  /*3540*/  ISETP.GT.U32.AND P6, PT, R2, R37, PT ;  /* 0x000000250200720c */ /* 0x000fe20003fc4070 */
[----:B------:R-:W-:-:S04]  /*3550*/  IMAD.HI.U32 R4, R4, R51, RZ ;  /* 0x0000003304047227 */ /* 0x000fc800078e00ff */
[--C-:B------:R-:W-:Y:S01]  /*3560*/  @!P5 IMAD.IADD R31, R31, 0x1, -R2.reuse ;  /* 0x000000011f1fd824 */ /* 0x100fe200078e0a02 */
[C---:B------:R-:W-:Y:S01]  /*3570*/  ISETP.GT.U32.AND P5, PT, R2.reuse, R43, PT ;  /* 0x0000002b0200720c */ /* 0x040fe20003fa4070 */
[----:B------:R-:W-:Y:S01]  /*3580*/  @!P1 IMAD.IADD R33, R33, 0x1, -R2 ;  /* 0x0000000121219824 */ /* 0x000fe200078e0a02 */
[C---:B------:R-:W-:Y:S01]  /*3590*/  ISETP.GT.U32.AND P1, PT, R2.reuse, R45, PT ;  /* 0x0000002d0200720c */ /* 0x040fe20003f24070 */
[----:B------:R-:W-:Y:S02]  /*35a0*/  IMAD.MOV R4, RZ, RZ, -R4 ;  /* 0x000000ffff047224 */ /* 0x000fe400078e0a04 */
[----:B------:R-:W-:Y:S02]  /*35b0*/  IMAD.MOV R24, RZ, RZ, -R24 ;  /* 0x000000ffff187224 */ /* 0x000fe400078e0a18 */
[C---:B------:R-:W-:Y:S01]  /*35c0*/  IMAD R51, R2.reuse, R4, R51 ;  /* 0x0000000402337224 */ /* 0x040fe200078e0233 */
[----:B------:R-:W-:Y:S01]  /*35d0*/  IABS R4, R54 ;  /* 0x0000003600047213 */ /* 0x000fe20000000000 */
[----:B------:R-:W-:-:S02]  /*35e0*/  IMAD R47, R2, R24, R47 ;  /* 0x00000018022f7224 */ /* 0x000fc400078e022f */
[--C-:B------:R-:W-:Y:S01]  /*35f0*/  @!P3 IMAD.IADD R35, R35, 0x1, -R2.reuse ;  /* 0x000000012323b824 */ /* 0x100fe200078e0a02 */
[C---:B------:R-:W-:Y:S01]  /*3600*/  ISETP.GT.U32.AND P3, PT, R2.reuse, R51, PT ;  /* 0x000000330200720c */ /* 0x040fe20003f64070 */
[--C-:B------:R-:W-:Y:S01]  /*3610*/  @!P0 IMAD.IADD R49, R49, 0x1, -R2.reuse ;  /* 0x0000000131318824 */ /* 0x100fe200078e0a02 */
[C---:B------:R-:W-:Y:S01]  /*3620*/  ISETP.GT.U32.AND P0, PT, R2.reuse, R41, PT ;  /* 0x000000290200720c */ /* 0x040fe20003f04070 */
[----:B------:R-:W-:Y:S01]  /*3630*/  @!P6 IMAD.IADD R37, R37, 0x1, -R2 ;  /* 0x000000012525e824 */ /* 0x000fe200078e0a02 */
[----:B------:R-:W-:Y:S01]  /*3640*/  ISETP.GT.U32.AND P6, PT, R2, R47, PT ;  /* 0x0000002f0200720c */ /* 0x000fe20003fc4070 */
[----:B------:R-:W-:-:S04]  /*3650*/  IMAD.HI.U32 R28, R28, R4, RZ ;  /* 0x000000041c1c7227 */ /* 0x000fc800078e00ff */
[--C-:B------:R-:W-:Y:S01]  /*3660*/  @!P5 IMAD.IADD R43, R43, 0x1, -R2.reuse ;  /* 0x000000012b2bd824 */ /* 0x100fe200078e0a02 */
[----:B------:R-:W-:Y:S01]  /*3670*/  ISETP.GE.AND P5, PT, R32, RZ, PT ;  /* 0x000000ff2000720c */ /* 0x000fe20003fa6270 */
[----:B------:R-:W-:Y:S01]  /*3680*/  @!P1 IMAD.IADD R45, R45, 0x1, -R2 ;  /* 0x000000012d2d9824 */ /* 0x000fe200078e0a02 */
[----:B------:R-:W-:Y:S01]  /*3690*/  ISETP.GE.AND P1, PT, R34, RZ, PT ;  /* 0x000000ff2200720c */ /* 0x000fe20003f26270 */
[----:B------:R-:W-:Y:S02]  /*36a0*/  IMAD.MOV.U32 R242, RZ, RZ, R13 ;  /* 0x000000fffff27224 */ /* 0x000fe400078e000d */
[----:B------:R-:W-:Y:S02]  /*36b0*/  IMAD.MOV R28, RZ, RZ, -R28 ;  /* 0x000000ffff1c7224 */ /* 0x000fe400078e0a1c */
[----:B------:R-:W-:Y:S01]  /*36c0*/  @!P2 IMAD.MOV R242, RZ, RZ, -R242 ;  /* 0x000000fffff2a224 */ /* 0x000fe200078e0af2 */
[C---:B------:R-:W-:Y:S01]  /*36d0*/  ISETP.GT.U32.AND P2, PT, R2.reuse, R43, PT ;  /* 0x0000002b0200720c */ /* 0x040fe20003f44070 */
[----:B------:R-:W-:Y:S01]  /*36e0*/  @!P4 IMAD.MOV R25, RZ, RZ, -R25 ;  /* 0x000000ffff19c224 */ /* 0x000fe200078e0a19 */
[----:B------:R-:W-:Y:S01]  /*36f0*/  ISETP.GT.U32.AND P4, PT, R2, R39, PT ;  /* 0x000000270200720c */ /* 0x000fe20003f84070 */
[----:B------:R-:W-:-:S02]  /*3700*/  IMAD R4, R53, R28, R4 ;  /* 0x0000001c35047224 */ /* 0x000fc400078e0204 */
[--C-:B------:R-:W-:Y:S01]  /*3710*/  @!P3 IMAD.IADD R51, R51, 0x1, -R2.reuse ;  /* 0x000000013333b824 */ /* 0x100fe200078e0a02 */
[----:B------:R-:W-:Y:S01]  /*3720*/  ISETP.GE.AND P3, PT, R36, RZ, PT ;  /* 0x000000ff2400720c */ /* 0x000fe20003f66270 */
[--C-:B------:R-:W-:Y:S01]  /*3730*/  @!P0 IMAD.IADD R41, R41, 0x1, -R2.reuse ;  /* 0x0000000129298824 */ /* 0x100fe200078e0a02 */
[----:B------:R-:W-:Y:S01]  /*3740*/  ISETP.GT.U32.AND P0, PT, R53, R4, PT ;  /* 0x000000043500720c */ /* 0x000fe20003f04070 */
[--C-:B------:R-:W-:Y:S01]  /*3750*/  @!P6 IMAD.IADD R47, R47, 0x1, -R2.reuse ;  /* 0x000000012f2fe824 */ /* 0x100fe200078e0a02 */
[----:B------:R-:W-:Y:S01]  /*3760*/  ISETP.GE.AND P6, PT, R38, RZ, PT ;  /* 0x000000ff2600720c */ /* 0x000fe20003fc6270 */
[----:B------:R-:W-:Y:S01]  /*3770*/  @!P1 IMAD.MOV R33, RZ, RZ, -R33 ;  /* 0x000000ffff219224 */ /* 0x000fe200078e0a21 */
[----:B------:R-:W-:Y:S01]  /*3780*/  ISETP.GT.U32.AND P1, PT, R2, R51, PT ;  /* 0x000000330200720c */ /* 0x000fe20003f24070 */
[--C-:B------:R-:W-:Y:S01]  /*3790*/  @!P2 IMAD.IADD R43, R43, 0x1, -R2.reuse ;  /* 0x000000012b2ba824 */ /* 0x100fe200078e0a02 */
[----:B------:R-:W-:Y:S01]  /*37a0*/  ISETP.GE.AND P2, PT, R40, RZ, PT ;  /* 0x000000ff2800720c */ /* 0x000fe20003f46270 */
[----:B------:R-:W-:Y:S01]  /*37b0*/  @!P4 IMAD.IADD R39, R39, 0x1, -R2 ;  /* 0x000000012727c824 */ /* 0x000fe200078e0a02 */
[----:B------:R-:W-:Y:S01]  /*37c0*/  ISETP.GE.AND P4, PT, R30, RZ, PT ;  /* 0x000000ff1e00720c */ /* 0x000fe20003f86270 */
[----:B------:R-:W-:Y:S01]  /*37d0*/  @!P5 IMAD.MOV R31, RZ, RZ, -R31 ;  /* 0x000000ffff1fd224 */ /* 0x000fe200078e0a1f */
[----:B------:R-:W-:Y:S01]  /*37e0*/  ISETP.GE.AND P5, PT, R3, RZ, PT ;  /* 0x000000ff0300720c */ /* 0x000fe20003fa6270 */
[----:B------:R-:W-:Y:S01]  /*37f0*/  @!P3 IMAD.MOV R35, RZ, RZ, -R35 ;  /* 0x000000ffff23b224 */ /* 0x000fe200078e0a23 */
[----:B------:R-:W-:Y:S01]  /*3800*/  SHF.R.S32.HI R3, RZ, 0x1f, R186 ;  /* 0x0000001fff037819 */ /* 0x000fe200000114ba */
[----:B------:R-:W-:Y:S01]  /*3810*/  @!P0 IMAD.IADD R4, R4, 0x1, -R53 ;  /* 0x0000000104048824 */ /* 0x000fe200078e0a35 */
[----:B------:R-:W-:Y:S01]  /*3820*/  LOP3.LUT P0, RZ, R52, 0x40, RZ, 0xc0, !PT ;  /* 0x0000004034ff7812 */ /* 0x000fe2000780c0ff */
[----:B------:R-:W-:Y:S01]  /*3830*/  @!P6 IMAD.MOV R37, RZ, RZ, -R37 ;  /* 0x000000ffff25e224 */ /* 0x000fe200078e0a25 */
[----:B------:R-:W-:Y:S01]  /*3840*/  ISETP.GT.U32.AND P6, PT, R2, R49, PT ;  /* 0x000000310200720c */ /* 0x000fe20003fc4070 */
[--C-:B------:R-:W-:Y:S01]  /*3850*/  @!P1 IMAD.IADD R51, R51, 0x1, -R2.reuse ;  /* 0x0000000133339824 */ /* 0x100fe200078e0a02 */
[----:B------:R-:W-:Y:S01]  /*3860*/  LEA.HI R186, R3, R186, RZ, 0x5 ;  /* 0x000000ba03ba7211 */ /* 0x000fe200078f28ff */
[----:B------:R-:W-:Y:S01]  /*3870*/  @!P2 IMAD.MOV R39, RZ, RZ, -R39 ;  /* 0x000000ffff27a224 */ /* 0x000fe200078e0a27 */
[----:B------:R-:W-:Y:S01]  /*3880*/  ISETP.GE.AND P1, PT, R44, RZ, PT ;  /* 0x000000ff2c00720c */ /* 0x000fe20003f26270 */
[----:B------:R-:W-:Y:S01]  /*3890*/  @!P4 IMAD.MOV R29, RZ, RZ, -R29 ;  /* 0x000000ffff1dc224 */ /* 0x000fe200078e0a1d */
[----:B------:R-:W-:Y:S01]  /*38a0*/  SEL R3, RZ, 0x90, !P0 ;  /* 0x00000090ff037807 */ /* 0x000fe20004000000 */
[----:B------:R-:W-:Y:S01]  /*38b0*/  IMAD.SHL.U32 R7, R52, 0x2, RZ ;  /* 0x0000000234077824 */ /* 0x000fe200078e00ff */
[----:B------:R-:W-:Y:S01]  /*38c0*/  ISETP.GE.AND P0, PT, R50, RZ, PT ;  /* 0x000000ff3200720c */ /* 0x000fe20003f06270 */
[----:B------:R-:W-:Y:S01]  /*38d0*/  IMAD.SHL.U32 R24, R52, 0x8, RZ ;  /* 0x0000000834187824 */ /* 0x000fe200078e00ff */
[----:B------:R-:W-:Y:S01]  /*38e0*/  ISETP.GT.U32.AND P2, PT, R53, R4, PT ;  /* 0x000000043500720c */ /* 0x000fe20003f44070 */
[----:B------:R-:W-:Y:S01]  /*38f0*/  @!P5 IMAD.MOV R51, RZ, RZ, -R51 ;  /* 0x000000ffff33d224 */ /* 0x000fe200078e0a33 */
[C---:B------:R-:W-:Y:S01]  /*3900*/  ISETP.GT.U32.AND P4, PT, R2.reuse, R45, PT ;  /* 0x0000002d0200720c */ /* 0x040fe20003f84070 */
[----:B------:R-:W-:Y:S01]  /*3910*/  @!P6 IMAD.IADD R49, R49, 0x1, -R2 ;  /* 0x000000013131e824 */ /* 0x000fe200078e0a02 */
[----:B------:R-:W-:-:S02]  /*3920*/  ISETP.GT.U32.AND P3, PT, R2, R47, PT ;  /* 0x0000002f0200720c */ /* 0x000fc40003f64070 */
[----:B------:R-:W-:Y:S01]  /*3930*/  ISETP.GE.AND P6, PT, R48, RZ, PT ;  /* 0x000000ff3000720c */ /* 0x000fe20003fc6270 */
[----:B------:R-:W-:Y:S01]  /*3940*/  @!P1 IMAD.MOV R43, RZ, RZ, -R43 ;  /* 0x000000ffff2b9224 */ /* 0x000fe200078e0a2b */
[----:B------:R-:W-:Y:S02]  /*3950*/  ISETP.GE.AND P1, PT, R54, RZ, PT ;  /* 0x000000ff3600720c */ /* 0x000fe40003f26270 */
[----:B------:R-:W-:Y:S01]  /*3960*/  LOP3.LUT R24, R24, 0x30, R7, 0x48, !PT ;  /* 0x0000003018187812 */ /* 0x000fe200078e4807 */
[----:B------:R-:W-:Y:S01]  /*3970*/  @!P0 IMAD.MOV R49, RZ, RZ, -R49 ;  /* 0x000000ffff318224 */ /* 0x000fe200078e0a31 */
[----:B------:R-:W-:Y:S01]  /*3980*/  ISETP.NE.AND P0, PT, RZ, c[0x0][0x178], PT ;  /* 0x00005e00ff007a0c */ /* 0x000fe20003f05270 */
[----:B------:R-:W-:Y:S01]  /*3990*/  @!P2 IMAD.IADD R4, R4, 0x1, -R53 ;  /* 0x000000010404a824 */ /* 0x000fe200078e0a35 */
[----:B------:R-:W-:Y:S01]  /*39a0*/  ISETP.NE.AND P2, PT, RZ, c[0x0][0x17c], PT ;  /* 0x00005f00ff007a0c */ /* 0x000fe20003f45270 */
[--C-:B------:R-:W-:Y:S01]  /*39b0*/  @!P4 IMAD.IADD R45, R45, 0x1, -R2.reuse ;  /* 0x000000012d2dc824 */ /* 0x100fe200078e0a02 */
[----:B------:R-:W-:Y:S01]  /*39c0*/  ISETP.GE.AND P4, PT, R42, RZ, PT ;  /* 0x000000ff2a00720c */ /* 0x000fe20003f86270 */
[----:B------:R-:W-:Y:S01]  /*39d0*/  @!P3 IMAD.IADD R47, R47, 0x1, -R2 ;  /* 0x000000012f2fb824 */ /* 0x000fe200078e0a02 */
[----:B------:R-:W-:-:S02]  /*39e0*/  LOP3.LUT R2, R52, 0x7, RZ, 0xc0, !PT ;  /* 0x0000000734027812 */ /* 0x000fc400078ec0ff */
[C---:B------:R-:W-:Y:S01]  /*39f0*/  SEL R59, R251.reuse, R59, !P2 ;  /* 0x0000003bfb3b7207 */ /* 0x040fe20005000000 */
[----:B------:R-:W-:Y:S01]  /*3a00*/  @!P1 IMAD.MOV R4, RZ, RZ, -R4 ;  /* 0x000000ffff049224 */ /* 0x000fe200078e0a04 */
[----:B------:R-:W-:Y:S01]  /*3a10*/  ISETP.GE.AND P3, PT, R46, RZ, PT ;  /* 0x000000ff2e00720c */ /* 0x000fe20003f66270 */
[C---:B------:R-:W-:Y:S01]  /*3a20*/  IMAD R10, R2.reuse, 0x90, RZ ;  /* 0x00000090020a7824 */ /* 0x040fe200078e02ff */
[C---:B------:R-:W-:Y:S01]  /*3a30*/  SEL R191, R251.reuse, R191, !P2 ;  /* 0x000000bffbbf7207 */ /* 0x040fe20005000000 */
[----:B------:R-:W-:Y:S01]  /*3a40*/  IMAD R13, R2, 0x4, R55 ;  /* 0x00000004020d7824 */ /* 0x000fe200078e0237 */
[----:B------:R-:W-:Y:S01]  /*3a50*/  SEL R58, R251, R58, !P2 ;  /* 0x0000003afb3a7207 */ /* 0x000fe20005000000 */
[----:B------:R-:W-:Y:S01]  /*3a60*/  IMAD R59, R59, c[0x0][0x190], RZ ;  /* 0x000064003b3b7a24 */ /* 0x000fe200078e02ff */
[----:B------:R-:W-:Y:S01]  /*3a70*/  @!P0 LOP3.LUT R4, RZ, c[0x0][0x178], RZ, 0x33, !PT ;  /* 0x00005e00ff048a12 */ /* 0x000fe200078e33ff */
[----:B------:R-:W-:Y:S01]  /*3a80*/  IMAD R191, R191, c[0x0][0x190], RZ ;  /* 0x00006400bfbf7a24 */ /* 0x000fe200078e02ff */
[----:B------:R-:W-:Y:S01]  /*3a90*/  SEL R188, R251, R188, !P2 ;  /* 0x000000bcfbbc7207 */ /* 0x000fe20005000000 */
[----:B------:R-:W-:Y:S01]  /*3aa0*/  IMAD R58, R58, c[0x0][0x190], RZ ;  /* 0x000064003a3a7a24 */ /* 0x000fe200078e02ff */
[----:B------:R-:W-:Y:S01]  /*3ab0*/  LOP3.LUT R10, R10, 0x10, R7, 0x78, !PT ;  /* 0x000000100a0a7812 */ /* 0x000fe200078e7807 */
[----:B------:R-:W-:Y:S01]  /*3ac0*/  IMAD.U32 R7, R13, 0x10, R24 ;  /* 0x000000100d077824 */ /* 0x000fe200078e0018 */
[----:B------:R-:W-:Y:S01]  /*3ad0*/  SEL R13, R251, R5, !P2 ;  /* 0x00000005fb0d7207 */ /* 0x000fe20005000000 */
[----:B------:R-:W-:Y:S01]  /*3ae0*/  IMAD R5, R4, c[0x0][0x184], RZ ;  /* 0x0000610004057a24 */ /* 0x000fe200078e02ff */
[----:B------:R-:W-:Y:S01]  /*3af0*/  LEA R70, P1, R59, c[0x0][0x168], 0x1 ;  /* 0x00005a003b467a11 */ /* 0x000fe200078208ff */
[----:B------:R-:W-:Y:S01]  /*3b00*/  IMAD R188, R188, c[0x0][0x190], RZ ;  /* 0x00006400bcbc7a24 */ /* 0x000fe200078e02ff */
[C---:B------:R-:W-:Y:S01]  /*3b10*/  SEL R194, R251.reuse, R194, !P2 ;  /* 0x000000c2fbc27207 */ /* 0x040fe20005000000 */
[----:B------:R-:W-:Y:S01]  /*3b20*/  @!P3 IMAD.MOV R45, RZ, RZ, -R45 ;  /* 0x000000ffff2db224 */ /* 0x000fe200078e0a2d */
[C---:B------:R-:W-:Y:S01]  /*3b30*/  SEL R57, R251.reuse, R57, !P2 ;  /* 0x00000039fb397207 */ /* 0x040fe20005000000 */
[----:B------:R-:W-:Y:S01]  /*3b40*/  @!P4 IMAD.MOV R41, RZ, RZ, -R41 ;  /* 0x000000ffff29c224 */ /* 0x000fe200078e0a29 */
[----:B------:R-:W-:Y:S01]  /*3b50*/  SEL R189, R251, R189, !P2 ;  /* 0x000000bdfbbd7207 */ /* 0x000fe20005000000 */
[----:B------:R-:W-:Y:S01]  /*3b60*/  @!P6 IMAD.MOV R47, RZ, RZ, -R47 ;  /* 0x000000ffff2fe224 */ /* 0x000fe200078e0a2f */
[----:B------:R-:W-:Y:S01]  /*3b70*/  LEA R71, P3, R191, c[0x0][0x168], 0x1 ;  /* 0x00005a00bf477a11 */ /* 0x000fe200078608ff */
[----:B------:R1:W-:Y:S01]  /*3b80*/  STL [R1+0xac], R70 ;  /* 0x0000ac4601007387 */ /* 0x0003e20000100800 */
[----:B------:R-:W-:Y:S01]  /*3b90*/  IMAD R194, R194, c[0x0][0x190], RZ ;  /* 0x00006400c2c27a24 */ /* 0x000fe200078e02ff */
[----:B------:R-:W-:Y:S01]  /*3ba0*/  LEA R4, P6, R5, c[0x0][0x160], 0x1 ;  /* 0x0000580005047a11 */ /* 0x000fe200078c08ff */
[----:B------:R-:W-:Y:S01]  /*3bb0*/  IMAD R57, R57, c[0x0][0x190], RZ ;  /* 0x0000640039397a24 */ /* 0x000fe200078e02ff */
[----:B------:R-:W-:Y:S01]  /*3bc0*/  LEA R252, P0, R188, c[0x0][0x168], 0x1 ;  /* 0x00005a00bcfc7a11 */ /* 0x000fe200078008ff */
[----:B------:R-:W-:Y:S01]  /*3bd0*/  IMAD R189, R189, c[0x0][0x190], RZ ;  /* 0x00006400bdbd7a24 */ /* 0x000fe200078e02ff */
[C---:B------:R-:W-:Y:S01]  /*3be0*/  SEL R197, R251.reuse, R197, !P2 ;  /* 0x000000c5fbc57207 */ /* 0x040fe20005000000 */
[----:B------:R2:W-:Y:S01]  /*3bf0*/  STL [R1+0x4], R71 ;  /* 0x0000044701007387 */ /* 0x0005e20000100800 */
[----:B------:R-:W-:Y:S01]  /*3c00*/  SEL R56, R251, R56, !P2 ;  /* 0x00000038fb387207 */ /* 0x000fe20005000000 */
[----:B------:R-:W-:Y:S01]  /*3c10*/  IMAD R13, R13, c[0x0][0x190], RZ ;  /* 0x000064000d0d7a24 */ /* 0x000fe200078e02ff */
[----:B-1----:R-:W-:Y:S01]  /*3c20*/  LEA R70, P4, R58, c[0x0][0x168], 0x1 ;  /* 0x00005a003a467a11 */ /* 0x002fe200078808ff */
[----:B------:R-:W-:Y:S01]  /*3c30*/  IMAD R197, R197, c[0x0][0x190], RZ ;  /* 0x00006400c5c57a24 */ /* 0x000fe200078e02ff */
[----:B------:R-:W-:Y:S01]  /*3c40*/  LOP3.LUT R185, R10, 0x400, R185, 0xf8, !PT ;  /* 0x000004000ab97812 */ /* 0x000fe200078ef8b9 */
[----:B------:R-:W-:Y:S01]  /*3c50*/  IMAD R56, R56, c[0x0][0x190], RZ ;  /* 0x0000640038387a24 */ /* 0x000fe200078e02ff */
[C---:B------:R-:W-:Y:S01]  /*3c60*/  SEL R192, R251.reuse, R192, !P2 ;  /* 0x000000c0fbc07207 */ /* 0x040fe20005000000 */
[----:B------:R1:W-:Y:S01]  /*3c70*/  STL [R1+0xb0], R70 ;  /* 0x0000b04601007387 */ /* 0x0003e20000100800 */
[C---:B------:R-:W-:Y:S01]  /*3c80*/  SEL R238, R251.reuse, R11, !P2 ;  /* 0x0000000bfbee7207 */ /* 0x040fe20005000000 */
[----:B0-----:R-:W-:Y:S01]  /*3c90*/  CS2R R54, SRZ ;  /* 0x0000000000367805 */ /* 0x001fe2000001ff00 */
[C---:B------:R-:W-:Y:S01]  /*3ca0*/  SEL R229, R251.reuse, R8, !P2 ;  /* 0x00000008fbe57207 */ /* 0x040fe20005000000 */
[----:B------:R-:W-:Y:S01]  /*3cb0*/  IMAD R192, R192, c[0x0][0x190], RZ ;  /* 0x00006400c0c07a24 */ /* 0x000fe200078e02ff */
[----:B------:R-:W-:Y:S01]  /*3cc0*/  SEL R240, R251, R9, !P2 ;  /* 0x00000009fbf07207 */ /* 0x000fe20005000000 */
[----:B------:R-:W-:Y:S01]  /*3cd0*/  IMAD R238, R238, c[0x0][0x190], RZ ;  /* 0x00006400eeee7a24 */ /* 0x000fe200078e02ff */
[----:B------:R-:W-:Y:S01]  /*3ce0*/  LEA.HI.X.SX32 R5, R5, c[0x0][0x164], 0x1, P6 ;  /* 0x0000590005057a11 */ /* 0x000fe200030f0eff */
[----:B------:R-:W-:Y:S01]  /*3cf0*/  IMAD R229, R229, c[0x0][0x190], RZ ;  /* 0x00006400e5e57a24 */ /* 0x000fe200078e02ff */
[C---:B------:R-:W-:Y:S01]  /*3d00*/  SEL R195, R251.reuse, R195, !P2 ;  /* 0x000000c3fbc37207 */ /* 0x040fe20005000000 */
[----:B------:R-:W-:Y:S01]  /*3d10*/  IMAD R240, R240, c[0x0][0x190], RZ ;  /* 0x00006400f0f07a24 */ /* 0x000fe200078e02ff */
[----:B------:R-:W-:-:S02]  /*3d20*/  SEL R198, R251, R198, !P2 ;  /* 0x000000c6fbc67207 */ /* 0x000fc40005000000 */
[----:B------:R-:W-:Y:S01]  /*3d30*/  SEL R200, R251, R200, !P2 ;  /* 0x000000c8fbc87207 */ /* 0x000fe20005000000 */
[----:B------:R-:W-:Y:S01]  /*3d40*/  IMAD R195, R195, c[0x0][0x190], RZ ;  /* 0x00006400c3c37a24 */ /* 0x000fe200078e02ff */
[C---:B------:R-:W-:Y:S01]  /*3d50*/  SEL R23, R251.reuse, R23, !P2 ;  /* 0x00000017fb177207 */ /* 0x040fe20005000000 */
[----:B------:R-:W-:Y:S01]  /*3d60*/  IMAD R198, R198, c[0x0][0x190], RZ ;  /* 0x00006400c6c67a24 */ /* 0x000fe200078e02ff */
[C---:B------:R-:W-:Y:S01]  /*3d70*/  SEL R201, R251.reuse, R201, !P2 ;  /* 0x000000c9fbc97207 */ /* 0x040fe20005000000 */
[----:B------:R-:W-:Y:S01]  /*3d80*/  IMAD R200, R200, c[0x0][0x190], RZ ;  /* 0x00006400c8c87a24 */ /* 0x000fe200078e02ff */
[----:B------:R-:W-:Y:S01]  /*3d90*/  SEL R203, R251, R203, !P2 ;  /* 0x000000cbfbcb7207 */ /* 0x000fe20005000000 */
[----:B------:R-:W-:Y:S01]  /*3da0*/  IMAD R23, R23, c[0x0][0x190], RZ ;  /* 0x0000640017177a24 */ /* 0x000fe200078e02ff */
[----:B------:R-:W-:Y:S01]  /*3db0*/  SEL R22, R251, R22, !P2 ;  /* 0x00000016fb167207 */ /* 0x000fe20005000000 */
[----:B------:R-:W-:Y:S01]  /*3dc0*/  IMAD R201, R201, c[0x0][0x190], RZ ;  /* 0x00006400c9c97a24 */ /* 0x000fe200078e02ff */
[----:B------:R-:W-:Y:S01]  /*3dd0*/  SEL R204, R251, R204, !P2 ;  /* 0x000000ccfbcc7207 */ /* 0x000fe20005000000 */
[----:B------:R-:W-:Y:S01]  /*3de0*/  IMAD R203, R203, c[0x0][0x190], RZ ;  /* 0x00006400cbcb7a24 */ /* 0x000fe200078e02ff */
[C---:B------:R-:W-:Y:S01]  /*3df0*/  SEL R206, R251.reuse, R206, !P2 ;  /* 0x000000cefbce7207 */ /* 0x040fe20005000000 */
        /* <DEDUP_REMOVED lines=43> */
[C---:B------:R-:W-:Y:S01]  /*40b0*/  SEL R14, R251.reuse, R14, !P2 ;  /* 0x0000000efb0e7207 */ /* 0x040fe20005000000 */
        /* <DEDUP_REMOVED lines=37> */
[----:B--2---:R-:W-:Y:S01]  /*4310*/  LEA R71, P6, R194, c[0x0][0x168], 0x1 ;  /* 0x00005a00c2477a11 */ /* 0x004fe200078c08ff */
[----:B------:R-:W-:Y:S01]  /*4320*/  IMAD R249, R249, c[0x0][0x190], RZ ;  /* 0x00006400f9f97a24 */ /* 0x000fe200078e02ff */
[----:B------:R-:W-:Y:S01]  /*4330*/  LEA.HI.X.SX32 R188, R188, c[0x0][0x16c], 0x1, P0 ;  /* 0x00005b00bcbc7a11 */ /* 0x000fe200000f0eff */
[----:B------:R-:W-:Y:S01]  /*4340*/  IMAD R250, R250, c[0x0][0x190], RZ ;  /* 0x00006400fafa7a24 */ /* 0x000fe200078e02ff */
[----:B------:R-:W-:Y:S01]  /*4350*/  SEL R251, R251, R51, !P2 ;  /* 0x00000033fbfb7207 */ /* 0x000fe20005000000 */
[----:B------:R-:W-:Y:S01]  /*4360*/  STL [R1+0xc], R71 ;  /* 0x00000c4701007387 */ /* 0x000fe20000100800 */
[----:B-1----:R-:W-:Y:S01]  /*4370*/  LEA R70, P0, R57, c[0x0][0x168], 0x1 ;  /* 0x00005a0039467a11 */ /* 0x002fe200078008ff */
[----:B------:R-:W-:Y:S01]  /*4380*/  CS2R R40, SRZ ;  /* 0x0000000000287805 */ /* 0x000fe2000001ff00 */
[----:B------:R-:W-:Y:S01]  /*4390*/  LEA R190, P2, R189, c[0x0][0x168], 0x1 ;  /* 0x00005a00bdbe7a11 */ /* 0x000fe200078408ff */
[----:B------:R-:W-:Y:S01]  /*43a0*/  IMAD R251, R251, c[0x0][0x190], RZ ;  /* 0x00006400fbfb7a24 */ /* 0x000fe200078e02ff */
[----:B------:R-:W-:Y:S01]  /*43b0*/  LEA.HI.X.SX32 R59, R59, c[0x0][0x16c], 0x1, P1 ;  /* 0x00005b003b3b7a11 */ /* 0x000fe200008f0eff */
[----:B------:R0:W-:Y:S01]  /*43c0*/  STL [R1+0xb4], R70 ;  /* 0x0000b44601007387 */ /* 0x0001e20000100800 */
[----:B------:R-:W-:Y:S01]  /*43d0*/  LEA.HI.X.SX32 R189, R189, c[0x0][0x16c], 0x1, P2 ;  /* 0x00005b00bdbd7a11 */ /* 0x000fe200010f0eff */
[----:B------:R-:W-:Y:S01]  /*43e0*/  CS2R R42, SRZ ;  /* 0x00000000002a7805 */ /* 0x000fe2000001ff00 */
[----:B------:R-:W-:Y:S01]  /*43f0*/  LEA.HI.X.SX32 R191, R191, c[0x0][0x16c], 0x1, P3 ;  /* 0x00005b00bfbf7a11 */ /* 0x000fe200018f0eff */
[----:B------:R1:W-:Y:S01]  /*4400*/  STL [R1], R59 ;  /* 0x0000003b01007387 */ /* 0x0003e20000100800 */
[----:B------:R-:W-:Y:S01]  /*4410*/  LEA R193, P5, R192, c[0x0][0x168], 0x1 ;  /* 0x00005a00c0c17a11 */ /* 0x000fe200078a08ff */
[----:B------:R-:W-:Y:S01]  /*4420*/  CS2R R36, SRZ ;  /* 0x0000000000247805 */ /* 0x000fe2000001ff00 */
[----:B------:R-:W-:Y:S01]  /*4430*/  LEA.HI.X.SX32 R58, R58, c[0x0][0x16c], 0x1, P4 ;  /* 0x00005b003a3a7a11 */ /* 0x000fe200020f0eff */
[----:B------:R-:W-:Y:S01]  /*4440*/  CS2R R38, SRZ ;  /* 0x0000000000267805 */ /* 0x000fe2000001ff00 */
[----:B------:R-:W-:Y:S01]  /*4450*/  LEA.HI.X.SX32 R192, R192, c[0x0][0x16c], 0x1, P5 ;  /* 0x00005b00c0c07a11 */ /* 0x000fe200028f0eff */
[----:B------:R-:W-:Y:S01]  /*4460*/  CS2R R32, SRZ ;  /* 0x0000000000207805 */ /* 0x000fe2000001ff00 */
[----:B0-----:R-:W-:Y:S01]  /*4470*/  LEA R70, P2, R197, c[0x0][0x168], 0x1 ;  /* 0x00005a00c5467a11 */ /* 0x001fe200078408ff */
[----:B------:R-:W-:Y:S01]  /*4480*/  CS2R R34, SRZ ;  /* 0x0000000000227805 */ /* 0x000fe2000001ff00 */
[----:B------:R-:W-:Y:S01]  /*4490*/  LEA.HI.X.SX32 R194, R194, c[0x0][0x16c], 0x1, P6 ;  /* 0x00005b00c2c27a11 */ /* 0x000fe200030f0eff */
[----:B------:R-:W-:Y:S01]  /*44a0*/  CS2R R28, SRZ ;  /* 0x00000000001c7805 */ /* 0x000fe2000001ff00 */
[----:B-1----:R-:W-:Y:S01]  /*44b0*/  LEA R59, P3, R56, c[0x0][0x168], 0x1 ;  /* 0x00005a00383b7a11 */ /* 0x002fe200078608ff */
[----:B------:R-:W-:Y:S01]  /*44c0*/  STL [R1+0x14], R70 ;  /* 0x0000144601007387 */ /* 0x000fe20000100800 */
[----:B------:R-:W-:Y:S01]  /*44d0*/  LEA R196, P1, R195, c[0x0][0x168], 0x1 ;  /* 0x00005a00c3c47a11 */ /* 0x000fe200078208ff */
[----:B------:R-:W-:Y:S01]  /*44e0*/  CS2R R30, SRZ ;  /* 0x00000000001e7805 */ /* 0x000fe2000001ff00 */
[----:B------:R-:W-:Y:S01]  /*44f0*/  LEA.HI.X.SX32 R57, R57, c[0x0][0x16c], 0x1, P0 ;  /* 0x00005b0039397a11 */ /* 0x000fe200000f0eff */
[----:B------:R0:W-:Y:S01]  /*4500*/  STL [R1+0xb8], R59 ;  /* 0x0000b83b01007387 */ /* 0x0001e20000100800 */
[----:B------:R-:W-:Y:S01]  /*4510*/  LEA.HI.X.SX32 R195, R195, c[0x0][0x16c], 0x1, P1 ;  /* 0x00005b00c3c37a11 */ /* 0x000fe200008f0eff */
[----:B------:R-:W-:Y:S01]  /*4520*/  CS2R R24, SRZ ;  /* 0x0000000000187805 */ /* 0x000fe2000001ff00 */
[----:B------:R-:W-:Y:S01]  /*4530*/  LEA.HI.X.SX32 R197, R197, c[0x0][0x16c], 0x1, P2 ;  /* 0x00005b00c5c57a11 */ /* 0x000fe200010f0eff */
[----:B------:R1:W-:Y:S01]  /*4540*/  STL [R1+0x8], R58 ;  /* 0x0000083a01007387 */ /* 0x0003e20000100800 */
[----:B------:R-:W-:Y:S01]  /*4550*/  LEA R199, P4, R198, c[0x0][0x168], 0x1 ;  /* 0x00005a00c6c77a11 */ /* 0x000fe200078808ff */
[----:B------:R-:W-:Y:S01]  /*4560*/  CS2R R26, SRZ ;  /* 0x00000000001a7805 */ /* 0x000fe2000001ff00 */
[----:B------:R-:W-:Y:S01]  /*4570*/  LEA.HI.X.SX32 R56, R56, c[0x0][0x16c], 0x1, P3 ;  /* 0x00005b0038387a11 */ /* 0x000fe200018f0eff */
[----:B------:R-:W-:Y:S01]  /*4580*/  CS2R R44, SRZ ;  /* 0x00000000002c7805 */ /* 0x000fe2000001ff00 */
[----:B------:R-:W-:Y:S01]  /*4590*/  LEA.HI.X.SX32 R198, R198, c[0x0][0x16c], 0x1, P4 ;  /* 0x00005b00c6c67a11 */ /* 0x000fe200020f0eff */
[----:B------:R-:W-:Y:S01]  /*45a0*/  CS2R R46, SRZ ;  /* 0x00000000002e7805 */ /* 0x000fe2000001ff00 */
[C---:B0-----:R-:W-:Y:S01]  /*45b0*/  LEA R59, P5, R200.reuse, c[0x0][0x168], 0x1 ;  /* 0x00005a00c83b7a11 */ /* 0x041fe200078a08ff */
[----:B------:R-:W-:Y:S01]  /*45c0*/  CS2R R48, SRZ ;  /* 0x0000000000307805 */ /* 0x000fe2000001ff00 */
[----:B------:R-:W-:Y:S01]  /*45d0*/  LEA R202, P0, R201, c[0x0][0x168], 0x1 ;  /* 0x00005a00c9ca7a11 */ /* 0x000fe200078008ff */
[----:B------:R-:W-:Y:S01]  /*45e0*/  CS2R R50, SRZ ;  /* 0x0000000000327805 */ /* 0x000fe2000001ff00 */
[C---:B-1----:R-:W-:Y:S01]  /*45f0*/  LEA R58, P6, R23.reuse, c[0x0][0x168], 0x1 ;  /* 0x00005a00173a7a11 */ /* 0x042fe200078c08ff */
[----:B------:R-:W-:Y:S01]  /*4600*/  STL [R1+0x1c], R59 ;  /* 0x00001c3b01007387 */ /* 0x000fe20000100800 */
[----:B------:R-:W-:Y:S01]  /*4610*/  LEA.HI.X.SX32 R200, R200, c[0x0][0x16c], 0x1, P5 ;  /* 0x00005b00c8c87a11 */ /* 0x000fe200028f0eff */
[----:B------:R-:W-:Y:S01]  /*4620*/  CS2R R70, SRZ ;  /* 0x0000000000467805 */ /* 0x000fe2000001ff00 */
[----:B------:R-:W-:Y:S01]  /*4630*/  LEA.HI.X.SX32 R23, R23, c[0x0][0x16c], 0x1, P6 ;  /* 0x00005b0017177a11 */ /* 0x000fe200030f0eff */
[----:B------:R0:W-:Y:S01]  /*4640*/  STL [R1+0xbc], R58 ;  /* 0x0000bc3a01007387 */ /* 0x0001e20000100800 */
[----:B------:R-:W-:-:S02]  /*4650*/  LEA.HI.X.SX32 R201, R201, c[0x0][0x16c], 0x1, P0 ;  /* 0x00005b00c9c97a11 */ /* 0x000fc400000f0eff */
[C---:B------:R-:W-:Y:S01]  /*4660*/  LEA R205, P3, R204.reuse, c[0x0][0x168], 0x1 ;  /* 0x00005a00cccd7a11 */ /* 0x040fe200078608ff */
[----:B------:R1:W-:Y:S01]  /*4670*/  STL [R1+0x10], R57 ;  /* 0x0000103901007387 */ /* 0x0003e20000100800 */
[C---:B------:R-:W-:Y:S02]  /*4680*/  LEA R208, P6, R207.reuse, c[0x0][0x168], 0x1 ;  /* 0x00005a00cfd07a11 */ /* 0x040fe400078c08ff */
[----:B------:R-:W-:Y:S02]  /*4690*/  LEA.HI.X.SX32 R204, R204, c[0x0][0x16c], 0x1, P3 ;  /* 0x00005b00cccc7a11 */ /* 0x000fe400018f0eff */
[----:B------:R-:W-:Y:S02]  /*46a0*/  LEA.HI.X.SX32 R207, R207, c[0x0][0x16c], 0x1, P6 ;  /* 0x00005b00cfcf7a11 */ /* 0x000fe400030f0eff */
[----:B0-----:R-:W-:Y:S02]  /*46b0*/  LEA R58, P1, R203, c[0x0][0x168], 0x1 ;  /* 0x00005a00cb3a7a11 */ /* 0x001fe400078208ff */
[----:B------:R-:W-:-:S02]  /*46c0*/  LOP3.LUT R2, R52, 0x1f, RZ, 0xc0, !PT ;  /* 0x0000001f34027812 */ /* 0x000fc400078ec0ff */
[C---:B-1----:R-:W-:Y:S01]  /*46d0*/  LEA R57, P2, R22.reuse, c[0x0][0x168], 0x1 ;  /* 0x00005a0016397a11 */ /* 0x042fe200078408ff */
[----:B------:R-:W-:Y:S01]  /*46e0*/  STL [R1+0x24], R58 ;  /* 0x0000243a01007387 */ /* 0x000fe20000100800 */
[----:B------:R-:W-:Y:S01]  /*46f0*/  LEA.HI.X.SX32 R203, R203, c[0x0][0x16c], 0x1, P1 ;  /* 0x00005b00cbcb7a11 */ /* 0x000fe200008f0eff */
[----:B------:R-:W-:Y:S01]  /*4700*/  CS2R R52, SRZ ;  /* 0x0000000000347805 */ /* 0x000fe2000001ff00 */
[----:B------:R-:W-:Y:S01]  /*4710*/  LEA.HI.X.SX32 R22, R22, c[0x0][0x16c], 0x1, P2 ;  /* 0x00005b0016167a11 */ /* 0x000fe200010f0eff */
[----:B------:R0:W-:Y:S01]  /*4720*/  STL [R1+0xc0], R57 ;  /* 0x0000c03901007387 */ /* 0x0001e20000100800 */
[C---:B------:R-:W-:Y:S02]  /*4730*/  LEA R211, P2, R210.reuse, c[0x0][0x168], 0x1 ;  /* 0x00005a00d2d37a11 */ /* 0x040fe400078408ff */
[----:B------:R-:W-:Y:S01]  /*4740*/  LOP3.LUT R0, R3, R0, RZ, 0x3c, !PT ;  /* 0x0000000003007212 */ /* 0x000fe200078e3cff */
[----:B------:R1:W-:Y:S01]  /*4750*/  STL [R1+0x18], R56 ;  /* 0x0000183801007387 */ /* 0x0003e20000100800 */
[----:B------:R-:W-:Y:S01]  /*4760*/  LEA.HI.X.SX32 R210, R210, c[0x0][0x16c], 0x1, P2 ;  /* 0x00005b00d2d27a11 */ /* 0x000fe200010f0eff */
[----:B------:R-:W-:Y:S01]  /*4770*/  IMAD R3, R187, c[0x0][0x188], RZ ;  /* 0x00006200bb037a24 */ /* 0x000fe200078e02ff */
[----:B------:R-:W-:Y:S01]  /*4780*/  SHF.R.S32.HI R186, RZ, 0x5, R186 ;  /* 0x00000005ffba7819 */ /* 0x000fe200000114ba */
[----:B------:R-:W-:Y:S01]  /*4790*/  IMAD R3, R2, c[0x0][0x18c], RZ ;  /* 0x0000630002037a24 */ /* 0x000fe200078e02ff */
[----:B0-----:R-:W-:-:S04]  /*47a0*/  LEA R57, P4, R206, c[0x0][0x168], 0x1 ;  /* 0x00005a00ce397a11 */ /* 0x001fc800078808ff */
[----:B------:R-:W-:Y:S02]  /*47b0*/  SHF.R.S32.HI R2, RZ, 0x1f, R3 ;  /* 0x0000001fff027819 */ /* 0x000fe40000011403 */
[C---:B-1----:R-:W-:Y:S01]  /*47c0*/  LEA R56, P5, R21.reuse, c[0x0][0x168], 0x1 ;  /* 0x00005a0015387a11 */ /* 0x042fe200078a08ff */
[----:B------:R-:W-:Y:S01]  /*47d0*/  STL [R1+0x2c], R57 ;  /* 0x00002c3901007387 */ /* 0x000fe20000100800 */
[----:B------:R-:W-:Y:S02]  /*47e0*/  LEA.HI.X.SX32 R206, R206, c[0x0][0x16c], 0x1, P4 ;  /* 0x00005b00cece7a11 */ /* 0x000fe400020f0eff */
[----:B------:R-:W-:Y:S01]  /*47f0*/  LEA.HI.X.SX32 R21, R21, c[0x0][0x16c], 0x1, P5 ;  /* 0x00005b0015157a11 */ /* 0x000fe200028f0eff */
[----:B------:R0:W-:Y:S01]  /*4800*/  STL [R1+0xc4], R56 ;  /* 0x0000c43801007387 */ /* 0x0001e20000100800 */
[----:B------:R-:W-:Y:S02]  /*4810*/  LEA R214, P5, R213, c[0x0][0x168], 0x1 ;  /* 0x00005a00d5d67a11 */ /* 0x000fe400078a08ff */
[----:B------:R-:W-:Y:S01]  /*4820*/  SHF.L.U64.HI R2, R3, 0x1, R2 ;  /* 0x0000000103027819 */ /* 0x000fe20000010202 */
[----:B------:R1:W-:Y:S01]  /*4830*/  STL [R1+0x20], R23 ;  /* 0x0000201701007387 */ /* 0x0003e20000100800 */
[----:B------:R-:W-:Y:S01]  /*4840*/  LEA.HI.X.SX32 R213, R213, c[0x0][0x16c], 0x1, P5 ;  /* 0x00005b00d5d57a11 */ /* 0x000fe200028f0eff */
[----:B------:R-:W-:Y:S01]  /*4850*/  IMAD.SHL.U32 R3, R3, 0x2, RZ ;  /* 0x0000000203037824 */ /* 0x000fe200078e00ff */
[----:B0-----:R-:W-:-:S02]  /*4860*/  LEA R56, P0, R209, c[0x0][0x168], 0x1 ;  /* 0x00005a00d1387a11 */ /* 0x001fc400078008ff */
[----:B-1----:R-:W-:-:S03]  /*4870*/  LEA R23, P1, R20, c[0x0][0x168], 0x1 ;  /* 0x00005a0014177a11 */ /* 0x002fc600078208ff */
[----:B------:R-:W-:Y:S01]  /*4880*/  STL [R1+0x34], R56 ;  /* 0x0000343801007387 */ /* 0x000fe20000100800 */
[----:B------:R-:W-:Y:S02]  /*4890*/  LEA.HI.X.SX32 R209, R209, c[0x0][0x16c], 0x1, P0 ;  /* 0x00005b00d1d17a11 */ /* 0x000fe400000f0eff */
[----:B------:R-:W-:Y:S01]  /*48a0*/  LEA.HI.X.SX32 R20, R20, c[0x0][0x16c], 0x1, P1 ;  /* 0x00005b0014147a11 */ /* 0x000fe200008f0eff */
[----:B------:R0:W-:Y:S01]  /*48b0*/  STL [R1+0xc8], R23 ;  /* 0x0000c81701007387 */ /* 0x0001e20000100800 */
[----:B------:R-:W-:-:S03]  /*48c0*/  LEA R217, P1, R216, c[0x0][0x168], 0x1 ;  /* 0x00005a00d8d97a11 */ /* 0x000fc600078208ff */
[----:B------:R1:W-:Y:S01]  /*48d0*/  STL [R1+0x28], R22 ;  /* 0x0000281601007387 */ /* 0x0003e20000100800 */
[----:B------:R-:W-:Y:S02]  /*48e0*/  LEA.HI.X.SX32 R216, R216, c[0x0][0x16c], 0x1, P1 ;  /* 0x00005b00d8d87a11 */ /* 0x000fe400008f0eff */
[----:B0-----:R-:W-:Y:S02]  /*48f0*/  LEA R23, P3, R212, c[0x0][0x168], 0x1 ;  /* 0x00005a00d4177a11 */ /* 0x001fe400078608ff */
        /* <DEDUP_REMOVED lines=92> */
[----:B------:R-:W-:-:S03]  /*4ec0*/  LEA.HI.X.SX32 R244, R244, c[0x0][0x16c], 0x1, P5 ;  /* 0x00005b00f4f47a11 */ /* 0x000fc600028f0eff */
[----:B------:R0:W-:Y:S04]  /*4ed0*/  STL [R1+0xf4], R12 ;  /* 0x0000f40c01007387 */ /* 0x0001e80000100800 */
[----:B------:R1:W-:Y:S01]  /*4ee0*/  STL [R1+0x80], R11 ;  /* 0x0000800b01007387 */ /* 0x0003e20000100800 */
[----:B0-----:R-:W-:Y:S02]  /*4ef0*/  LEA R12, P1, R246, c[0x0][0x168], 0x1 ;  /* 0x00005a00f60c7a11 */ /* 0x001fe400078208ff */
[----:B-1----:R-:W-:-:S03]  /*4f00*/  LEA R11, P2, R10, c[0x0][0x168], 0x1 ;  /* 0x00005a000a0b7a11 */ /* 0x002fc600078408ff */
[----:B------:R-:W-:Y:S01]  /*4f10*/  STL [R1+0x94], R12 ;  /* 0x0000940c01007387 */ /* 0x000fe20000100800 */
[----:B------:R-:W-:-:S03]  /*4f20*/  LEA.HI.X.SX32 R246, R246, c[0x0][0x16c], 0x1, P1 ;  /* 0x00005b00f6f67a11 */ /* 0x000fc600008f0eff */
[----:B------:R0:W-:Y:S04]  /*4f30*/  STL [R1+0xf8], R11 ;  /* 0x0000f80b01007387 */ /* 0x0001e80000100800 */
[----:B------:R1:W-:Y:S01]  /*4f40*/  STL [R1+0x88], R9 ;  /* 0x0000880901007387 */ /* 0x0003e20000100800 */
[C---:B0-----:R-:W-:Y:S02]  /*4f50*/  LEA R11, P5, R249.reuse, c[0x0][0x168], 0x1 ;  /* 0x00005a00f90b7a11 */ /* 0x041fe400078a08ff */
[C---:B-1----:R-:W-:Y:S02]  /*4f60*/  LEA R9, P4, R248.reuse, c[0x0][0x168], 0x1 ;  /* 0x00005a00f8097a11 */ /* 0x042fe400078808ff */
[----:B------:R-:W-:Y:S02]  /*4f70*/  LEA.HI.X.SX32 R249, R249, c[0x0][0x16c], 0x1, P5 ;  /* 0x00005b00f9f97a11 */ /* 0x000fe400028f0eff */
[----:B------:R-:W-:Y:S01]  /*4f80*/  LEA.HI.X.SX32 R248, R248, c[0x0][0x16c], 0x1, P4 ;  /* 0x00005b00f8f87a11 */ /* 0x000fe200020f0eff */
[----:B------:R0:W-:Y:S04]  /*4f90*/  STL [R1+0x9c], R9 ;  /* 0x00009c0901007387 */ /* 0x0001e80000100800 */
[----:B------:R-:W-:Y:S01]  /*4fa0*/  STL [R1+0xa0], R11 ;  /* 0x0000a00b01007387 */ /* 0x000fe20000100800 */
[----:B0-----:R-:W-:-:S02]  /*4fb0*/  LEA.HI.X.SX32 R9, R8, c[0x0][0x16c], 0x1, P6 ;  /* 0x00005b0008097a11 */ /* 0x001fc400030f0eff */
[----:B------:R-:W-:-:S03]  /*4fc0*/  LEA R8, P6, R250, c[0x0][0x168], 0x1 ;  /* 0x00005a00fa087a11 */ /* 0x000fc600078c08ff */
[----:B------:R0:W-:Y:S01]  /*4fd0*/  STL [R1+0x90], R9 ;  /* 0x0000900901007387 */ /* 0x0001e20000100800 */
[----:B------:R-:W-:-:S03]  /*4fe0*/  LEA.HI.X.SX32 R250, R250, c[0x0][0x16c], 0x1, P6 ;  /* 0x00005b00fafa7a11 */ /* 0x000fc600030f0eff */
[----:B------:R1:W-:Y:S01]  /*4ff0*/  STL [R1+0xa4], R8 ;  /* 0x0000a40801007387 */ /* 0x0003e20000100800 */
[----:B0-----:R-:W-:Y:S02]  /*5000*/  LEA R9, P0, R251, c[0x0][0x168], 0x1 ;  /* 0x00005a00fb097a11 */ /* 0x001fe400078008ff */
[----:B-1----:R-:W-:-:S03]  /*5010*/  LEA.HI.X.SX32 R8, R10, c[0x0][0x16c], 0x1, P2 ;  /* 0x00005b000a087a11 */ /* 0x002fc600010f0eff */
[----:B------:R0:W-:Y:S01]  /*5020*/  STL [R1+0xa8], R9 ;  /* 0x0000a80901007387 */ /* 0x0001e20000100800 */
[----:B------:R-:W-:Y:S01]  /*5030*/  IMAD R10, R102, c[0x0][0x188], RZ ;  /* 0x00006200660a7a24 */ /* 0x000fe200078e02ff */
[----:B------:R-:W-:Y:S01]  /*5040*/  LEA.HI.X.SX32 R251, R251, c[0x0][0x16c], 0x1, P0 ;  /* 0x00005b00fbfb7a11 */ /* 0x000fe200000f0eff */
[----:B------:R-:W-:Y:S01]  /*5050*/  IMAD R10, R99, c[0x0][0x188], RZ ;  /* 0x00006200630a7a24 */ /* 0x000fe200078e02ff */
[----:B------:R1:W-:Y:S01]  /*5060*/  STL [R1+0x98], R8 ;  /* 0x0000980801007387 */ /* 0x0003e20000100800 */
[----:B------:R-:W-:Y:S02]  /*5070*/  IMAD R10, R96, c[0x0][0x188], RZ ;  /* 0x00006200600a7a24 */ /* 0x000fe400078e02ff */
[----:B------:R-:W-:Y:S02]  /*5080*/  IMAD R10, R93, c[0x0][0x188], RZ ;  /* 0x000062005d0a7a24 */ /* 0x000fe400078e02ff */
[----:B------:R-:W-:Y:S01]  /*5090*/  IMAD R10, R86, c[0x0][0x188], RZ ;  /* 0x00006200560a7a24 */ /* 0x000fe200078e02ff */
[----:B------:R-:W-:Y:S01]  /*50a0*/  LOP3.LUT R10, R0, 0x20, RZ, 0x3c, !PT ;  /* 0x00000020000a7812 */ /* 0x000fe200078e3cff */
[----:B0-----:R-:W-:Y:S01]  /*50b0*/  IMAD R9, R101, c[0x0][0x188], RZ ;  /* 0x0000620065097a24 */ /* 0x001fe200078e02ff */
[----:B------:R-:W-:Y:S01]  /*50c0*/  LOP3.LUT R10, R185, 0x20, RZ, 0x3c, !PT ;  /* 0x00000020b90a7812 */ /* 0x000fe200078e3cff */
[----:B------:R-:W-:-:S02]  /*50d0*/  IMAD R9, R98, c[0x0][0x188], RZ ;  /* 0x0000620062097a24 */ /* 0x000fc400078e02ff */
[----:B-1----:R-:W-:Y:S02]  /*50e0*/  IMAD R8, R100, c[0x0][0x188], RZ ;  /* 0x0000620064087a24 */ /* 0x002fe400078e02ff */
[----:B------:R-:W-:Y:S02]  /*50f0*/  IMAD R8, R97, c[0x0][0x188], RZ ;  /* 0x0000620061087a24 */ /* 0x000fe400078e02ff */
[----:B------:R-:W-:Y:S02]  /*5100*/  IMAD R9, R95, c[0x0][0x188], RZ ;  /* 0x000062005f097a24 */ /* 0x000fe400078e02ff */
[----:B------:R-:W-:Y:S02]  /*5110*/  IMAD R8, R94, c[0x0][0x188], RZ ;  /* 0x000062005e087a24 */ /* 0x000fe400078e02ff */
[----:B------:R-:W-:Y:S02]  /*5120*/  IMAD R9, R92, c[0x0][0x188], RZ ;  /* 0x000062005c097a24 */ /* 0x000fe400078e02ff */
[----:B------:R-:W-:-:S02]  /*5130*/  IMAD R8, R87, c[0x0][0x188], RZ ;  /* 0x0000620057087a24 */ /* 0x000fc400078e02ff */
[----:B------:R-:W-:Y:S01]  /*5140*/  IMAD R9, R85, c[0x0][0x188], RZ ;  /* 0x0000620055097a24 */ /* 0x000fe200078e02ff */
[----:B------:R-:W-:Y:S01]  /*5150*/  LOP3.LUT R9, R0, 0x40, RZ, 0x3c, !PT ;  /* 0x0000004000097812 */ /* 0x000fe200078e3cff */
[----:B------:R-:W-:Y:S01]  /*5160*/  IMAD R8, R84, c[0x0][0x188], RZ ;  /* 0x0000620054087a24 */ /* 0x000fe200078e02ff */
[----:B------:R-:W-:Y:S02]  /*5170*/  LOP3.LUT R8, R0, 0x60, RZ, 0x3c, !PT ;  /* 0x0000006000087812 */ /* 0x000fe400078e3cff */
[C---:B------:R-:W-:Y:S02]  /*5180*/  LOP3.LUT R9, R185.reuse, 0x40, RZ, 0x3c, !PT ;  /* 0x00000040b9097812 */ /* 0x040fe400078e3cff */
[----:B------:R-:W-:-:S06]  /*5190*/  LOP3.LUT R8, R185, 0x60, RZ, 0x3c, !PT ;  /* 0x00000060b9087812 */ /* 0x000fcc00078e3cff */
.L_x_2:
[----:B------:R-:W0:Y:S01]  /*51a0*/  S2R R8, SR_TID.X ;  /* 0x0000000000087919 */ /* 0x000e220000002100 */
[----:B------:R-:W-:Y:S02]  /*51b0*/  ISETP.GE.AND P0, PT, R187, UR4, PT ;  /* 0x00000004bb007c0c */ /* 0x000fe4000bf06270 */
[----:B------:R-:W-:Y:S01]  /*51c0*/  PRMT R17, RZ, 0x7610, R17 ;  /* 0x00007610ff117816 */ /* 0x000fe20000000011 */
[----:B------:R-:W1:Y:S04]  /*51d0*/  S2R R10, SR_TID.X ;  /* 0x00000000000a7919 */ /* 0x000e680000002100 */
[----:B------:R-:W-:Y:S01]  /*51e0*/  STL [R1+0x1b4], R68 ;  /* 0x0001b44401007387 */ /* 0x000fe20000100800 */
[----:B------:R-:W-:-:S02]  /*51f0*/  PRMT R16, RZ, 0x7610, R16 ;  /* 0x00007610ff107816 */ /* 0x000fc40000000010 */
[----:B------:R-:W-:Y:S01]  /*5200*/  PRMT R19, RZ, 0x7610, R19 ;  /* 0x00007610ff137816 */ /* 0x000fe20000000013 */
[----:B------:R-:W-:Y:S01]  /*5210*/  STL [R1+0x1b0], R69 ;  /* 0x0001b04501007387 */ /* 0x000fe20000100800 */
[----:B------:R-:W-:Y:S02]  /*5220*/  PRMT R18, RZ, 0x7610, R18 ;  /* 0x00007610ff127816 */ /* 0x000fe40000000012 */
[----:B------:R-:W-:Y:S01]  /*5230*/  PRMT R100, RZ, 0x7610, R100 ;  /* 0x00007610ff647816 */ /* 0x000fe20000000064 */
[----:B------:R-:W-:Y:S01]  /*5240*/  STL [R1+0x1ac], R70 ;  /* 0x0001ac4601007387 */ /* 0x000fe20000100800 */
[----:B------:R-:W-:-:S03]  /*5250*/  PRMT R22, RZ, 0x7610, R22 ;  /* 0x00007610ff167816 */ /* 0x000fc60000000016 */
[----:B------:R-:W-:Y:S01]  /*5260*/  STL [R1+0x1a8], R71 ;  /* 0x0001a84701007387 */ /* 0x000fe20000100800 */
[----:B0-----:R-:W-:-:S03]  /*5270*/  SHF.R.U32.HI R11, RZ, 0x6, R8 ;  /* 0x00000006ff0b7819 */ /* 0x001fc60000011608 */
[----:B------:R-:W-:Y:S01]  /*5280*/  STL [R1+0x104], R186 ;  /* 0x000104ba01007387 */ /* 0x000fe20000100800 */
[----:B------:R-:W-:Y:S02]  /*5290*/  SHF.R.U32.HI R8, RZ, 0x6, R8 ;  /* 0x00000006ff087819 */ /* 0x000fe40000011608 */
[----:B-1----:R-:W-:Y:S01]  /*52a0*/  SHF.R.U32.HI R12, RZ, 0x6, R10 ;  /* 0x00000006ff0c7819 */ /* 0x002fe2000001160a */
[----:B-----5:R0:W-:Y:S01]  /*52b0*/  STL [R1+0x100], R6 ;  /* 0x0001000601007387 */ /* 0x0201e20000100800 */
[----:B------:R-:W-:Y:S02]  /*52c0*/  SGXT.U32 R8, R8, 0x1 ;  /* 0x000000010808781a */ /* 0x000fe40000000000 */
[----:B------:R-:W-:Y:S01]  /*52d0*/  SGXT.U32 R12, R12, 0x1 ;  /* 0x000000010c0c781a */ /* 0x000fe20000000000 */
[----:B------:R-:W2:Y:S01]  /*52e0*/  LDL.LU R115, [R1+0xa8] ;  /* 0x0000a80001737983 */ /* 0x000ea20000300800 */
[----:B------:R-:W-:Y:S01]  /*52f0*/  SGXT.U32 R11, R11, 0x1 ;  /* 0x000000010b0b781a */ /* 0x000fe20000000000 */
[----:B------:R-:W-:Y:S01]  /*5300*/  IMAD R8, R8, c[0x0][0x188], RZ ;  /* 0x0000620008087a24 */ /* 0x000fe200078e02ff */
[----:B------:R-:W-:-:S02]  /*5310*/  LOP3.LUT R12, R12, 0x8, RZ, 0xfc, !PT ;  /* 0x000000080c0c7812 */ /* 0x000fc400078efcff */
[----:B------:R-:W-:Y:S01]  /*5320*/  LOP3.LUT R11, R11, 0x8, RZ, 0xfc, !PT ;  /* 0x000000080b0b7812 */ /* 0x000fe200078efcff */
[----:B------:R-:W-:-:S03]  /*5330*/  IMAD.WIDE R8, R8, 0x2, R4 ;  /* 0x0000000208087825 */ /* 0x000fc600078e0204 */
[----:B------:R-:W-:Y:S01]  /*5340*/  ISETP.GE.AND P1, PT, R11, UR4, PT ;  /* 0x000000040b007c0c */ /* 0x000fe2000bf26270 */
[----:B------:R-:W-:Y:S01]  /*5350*/  IMAD R12, R12, c[0x0][0x188], RZ ;  /* 0x000062000c0c7a24 */ /* 0x000fe200078e02ff */
[----:B------:R1:W3:Y:S01]  /*5360*/  @!P0 LDG.E.U16 R17, [R8.64] ;  /* 0x0000000608118981 */ /* 0x0002e2000c1e1500 */
[----:B------:R-:W-:-:S04]  /*5370*/  SHF.R.U32.HI R11, RZ, 0x6, R10 ;  /* 0x00000006ff0b7819 */ /* 0x000fc8000001160a */
[----:B------:R-:W-:-:S04]  /*5380*/  SGXT.U32 R11, R11, 0x1 ;  /* 0x000000010b0b781a */ /* 0x000fc80000000000 */
[----:B------:R-:W-:Y:S01]  /*5390*/  LOP3.LUT R11, R11, 0x10, RZ, 0xfc, !PT ;  /* 0x000000100b0b7812 */ /* 0x000fe200078efcff */
[----:B-1----:R-:W-:Y:S01]  /*53a0*/  IMAD.WIDE R8, R12, 0x2, R4 ;  /* 0x000000020c087825 */ /* 0x002fe200078e0204 */
[--C-:B------:R-:W-:Y:S02]  /*53b0*/  SHF.R.U32.HI R12, RZ, 0x6, R10.reuse ;  /* 0x00000006ff0c7819 */ /* 0x100fe4000001160a */
[----:B------:R-:W-:Y:S02]  /*53c0*/  ISETP.GE.AND P0, PT, R11, UR4, PT ;  /* 0x000000040b007c0c */ /* 0x000fe4000bf06270 */
[----:B------:R-:W-:Y:S01]  /*53d0*/  SGXT.U32 R12, R12, 0x1 ;  /* 0x000000010c0c781a */ /* 0x000fe20000000000 */
[----:B------:R1:W4:Y:S01]  /*53e0*/  @!P1 LDG.E.U16 R16, [R8.64] ;  /* 0x0000000608109981 */ /* 0x000322000c1e1500 */
[----:B------:R-:W-:Y:S02]  /*53f0*/  SHF.R.U32.HI R11, RZ, 0x6, R10 ;  /* 0x00000006ff0b7819 */ /* 0x000fe4000001160a */
[----:B------:R-:W-:-:S02]  /*5400*/  LOP3.LUT R12, R12, 0x10, RZ, 0xfc, !PT ;  /* 0x000000100c0c7812 */ /* 0x000fc400078efcff */
[----:B------:R-:W-:-:S03]  /*5410*/  SGXT.U32 R11, R11, 0x1 ;  /* 0x000000010b0b781a */ /* 0x000fc60000000000 */
[----:B------:R-:W-:Y:S01]  /*5420*/  IMAD R12, R12, c[0x0][0x188], RZ ;  /* 0x000062000c0c7a24 */ /* 0x000fe200078e02ff */
[----:B------:R-:W-:-:S03]  /*5430*/  LOP3.LUT R11, R11, 0x18, RZ, 0xfc, !PT ;  /* 0x000000180b0b7812 */ /* 0x000fc600078efcff */
[----:B-1----:R-:W-:Y:S01]  /*5440*/  IMAD.WIDE R8, R12, 0x2, R4 ;  /* 0x000000020c087825 */ /* 0x002fe200078e0204 */
[--C-:B------:R-:W-:Y:S02]  /*5450*/  SHF.R.U32.HI R12, RZ, 0x6, R10.reuse ;  /* 0x00000006ff0c7819 */ /* 0x100fe4000001160a */
[----:B------:R-:W-:Y:S02]  /*5460*/  ISETP.GE.AND P1, PT, R11, UR4, PT ;  /* 0x000000040b007c0c */ /* 0x000fe4000bf26270 */
[----:B------:R-:W-:Y:S01]  /*5470*/  SGXT.U32 R12, R12, 0x1 ;  /* 0x000000010c0c781a */ /* 0x000fe20000000000 */
[----:B------:R1:W2:Y:S01]  /*5480*/  @!P0 LDG.E.U16 R19, [R8.64] ;  /* 0x0000000608138981 */ /* 0x0002a2000c1e1500 */
[----:B------:R-:W-:Y:S02]  /*5490*/  SHF.R.U32.HI R11, RZ, 0x6, R10 ;  /* 0x00000006ff0b7819 */ /* 0x000fe4000001160a */
[----:B------:R-:W-:Y:S02]  /*54a0*/  LOP3.LUT R12, R12, 0x18, RZ, 0xfc, !PT ;  /* 0x000000180c0c7812 */ /* 0x000fe400078efcff */
[----:B------:R-:W-:-:S03]  /*54b0*/  SGXT.U32 R11, R11, 0x1 ;  /* 0x000000010b0b781a */ /* 0x000fc60000000000 */
[----:B------:R-:W-:Y:S01]  /*54c0*/  IMAD R12, R12, c[0x0][0x188], RZ ;  /* 0x000062000c0c7a24 */ /* 0x000fe200078e02ff */
[----:B------:R-:W-:-:S03]  /*54d0*/  LOP3.LUT R11, R11, 0x2, RZ, 0xfc, !PT ;  /* 0x000000020b0b7812 */ /* 0x000fc600078efcff */
[----:B-1----:R-:W-:Y:S01]  /*54e0*/  IMAD.WIDE R8, R12, 0x2, R4 ;  /* 0x000000020c087825 */ /* 0x002fe200078e0204 */
[----:B------:R-:W-:Y:S02]  /*54f0*/  ISETP.GE.AND P0, PT, R11, UR4, PT ;  /* 0x000000040b007c0c */ /* 0x000fe4000bf06270 */
[--C-:B------:R-:W-:Y:S02]  /*5500*/  SHF.R.U32.HI R12, RZ, 0x6, R10.reuse ;  /* 0x00000006ff0c7819 */ /* 0x100fe4000001160a */
[----:B------:R-:W-:Y:S01]  /*5510*/  SHF.R.U32.HI R11, RZ, 0x6, R10 ;  /* 0x00000006ff0b7819 */ /* 0x000fe2000001160a */
[----:B------:R1:W2:Y:S01]  /*5520*/  @!P1 LDG.E.U16 R18, [R8.64] ;  /* 0x0000000608129981 */ /* 0x0002a2000c1e1500 */
[----:B------:R-:W-:Y:S02]  /*5530*/  SGXT.U32 R12, R12, 0x1 ;  /* 0x000000010c0c781a */ /* 0x000fe40000000000 */
[----:B------:R-:W-:Y:S02]  /*5540*/  SGXT.U32 R11, R11, 0x1 ;  /* 0x000000010b0b781a */ /* 0x000fe40000000000 */
[----:B------:R-:W-:-:S02]  /*5550*/  LOP3.LUT R12, R12, 0x2, RZ, 0xfc, !PT ;  /* 0x000000020c0c7812 */ /* 0x000fc400078efcff */
[----:B------:R-:W-:-:S03]  /*5560*/  LOP3.LUT R11, R11, 0xa, RZ, 0xfc, !PT ;  /* 0x0000000a0b0b7812 */ /* 0x000fc600078efcff */
[----:B------:R-:W-:Y:S01]  /*5570*/  IMAD R12, R12, c[0x0][0x188], RZ ;  /* 0x000062000c0c7a24 */ /* 0x000fe200078e02ff */
[----:B------:R-:W-:Y:S02]  /*5580*/  ISETP.GE.AND P1, PT, R11, UR4, PT ;  /* 0x000000040b007c0c */ /* 0x000fe4000bf26270 */
[----:B------:R-:W-:Y:S01]  /*5590*/  SHF.R.U32.HI R11, RZ, 0x6, R10 ;  /* 0x00000006ff0b7819 */ /* 0x000fe2000001160a */
[----:B-1----:R-:W-:Y:S01]  /*55a0*/  IMAD.WIDE R8, R12, 0x2, R4 ;  /* 0x000000020c087825 */ /* 0x002fe200078e0204 */
[----:B------:R-:W-:Y:S02]  /*55b0*/  SHF.R.U32.HI R12, RZ, 0x6, R10 ;  /* 0x00000006ff0c7819 */ /* 0x000fe4000001160a */
[----:B------:R-:W-:Y:S02]  /*55c0*/  SGXT.U32 R11, R11, 0x1 ;  /* 0x000000010b0b781a */ /* 0x000fe40000000000 */
[----:B------:R-:W-:Y:S01]  /*55d0*/  SGXT.U32 R12, R12, 0x1 ;  /* 0x000000010c0c781a */ /* 0x000fe20000000000 */
[----:B------:R1:W2:Y:S01]  /*55e0*/  @!P0 LDG.E.U16 R100, [R8.64] ;  /* 0x0000000608648981 */ /* 0x0002a2000c1e1500 */
[----:B------:R-:W-:-:S02]  /*55f0*/  LOP3.LUT R11, R11, 0x12, RZ, 0xfc, !PT ;  /* 0x000000120b0b7812 */ /* 0x000fc400078efcff */
[----:B------:R-:W-:Y:S02]  /*5600*/  LOP3.LUT R12, R12, 0xa, RZ, 0xfc, !PT ;  /* 0x0000000a0c0c7812 */ /* 0x000fe400078efcff */
[----:B------:R-:W-:Y:S02]  /*5610*/  ISETP.GE.AND P0, PT, R11, UR4, PT ;  /* 0x000000040b007c0c */ /* 0x000fe4000bf06270 */
[--C-:B------:R-:W-:Y:S01]  /*5620*/  SHF.R.U32.HI R11, RZ, 0x6, R10.reuse ;  /* 0x00000006ff0b7819 */ /* 0x100fe2000001160a */
[----:B------:R-:W-:Y:S01]  /*5630*/  IMAD R12, R12, c[0x0][0x188], RZ ;  /* 0x000062000c0c7a24 */ /* 0x000fe200078e02ff */
[----:B------:R-:W-:-:S03]  /*5640*/  SHF.R.U32.HI R10, RZ, 0x6, R10 ;  /* 0x00000006ff0a7819 */ /* 0x000fc6000001160a */
[----:B-1----:R-:W-:Y:S01]  /*5650*/  IMAD.WIDE R8, R12, 0x2, R4 ;  /* 0x000000020c087825 */ /* 0x002fe200078e0204 */
[----:B------:R-:W-:-:S04]  /*5660*/  SGXT.U32 R10, R10, 0x1 ;  /* 0x000000010a0a781a */ /* 0x000fc80000000000 */
[----:B------:R-:W-:Y:S01]  /*5670*/  LOP3.LUT R10, R10, 0x1a, RZ, 0xfc, !PT ;  /* 0x0000001a0a0a7812 */ /* 0x000fe200078efcff */
[----:B------:R1:W2:Y:S01]  /*5680*/  @!P1 LDG.E.U16 R22, [R8.64] ;  /* 0x0000000608169981 */ /* 0x0002a2000c1e1500 */
[----:B------:R-:W-:Y:S02]  /*5690*/  SGXT.U32 R11, R11, 0x1 ;  /* 0x000000010b0b781a */ /* 0x000fe40000000000 */
[----:B------:R-:W-:Y:S02]  /*56a0*/  ISETP.GE.AND P1, PT, R10, UR4, PT ;  /* 0x000000040a007c0c */ /* 0x000fe4000bf26270 */
[----:B------:R-:W0:Y:S01]  /*56b0*/  S2R R10, SR_TID.X ;  /* 0x00000000000a7919 */ /* 0x000e220000002100 */
[----:B------:R-:W-:Y:S02]  /*56c0*/  LOP3.LUT R11, R11, 0x12, RZ, 0xfc, !PT ;  /* 0x000000120b0b7812 */ /* 0x000fe400078efcff */
[----:B------:R-:W-:-:S03]  /*56d0*/  PRMT R23, RZ, 0x7610, R23 ;  /* 0x00007610ff177816 */ /* 0x000fc60000000017 */
[----:B------:R-:W-:-:S04]  /*56e0*/  IMAD R11, R11, c[0x0][0x188], RZ ;  /* 0x000062000b0b7a24 */ /* 0x000fc800078e02ff */
[----:B-1----:R-:W-:-:S05]  /*56f0*/  IMAD.WIDE R8, R11, 0x2, R4 ;  /* 0x000000020b087825 */ /* 0x002fca00078e0204 */
[----:B------:R1:W2:Y:S01]  /*5700*/  @!P0 LDG.E.U16 R23, [R8.64] ;  /* 0x0000000608178981 */ /* 0x0002a2000c1e1500 */
[----:B------:R-:W-:Y:S02]  /*5710*/  PRMT R57, RZ, 0x7610, R57 ;  /* 0x00007610ff397816 */ /* 0x000fe40000000039 */
[--C-:B0-----:R-:W-:Y:S02]  /*5720*/  SHF.R.U32.HI R6, RZ, 0x6, R10.reuse ;  /* 0x00000006ff067819 */ /* 0x101fe4000001160a */
[----:B------:R-:W-:Y:S02]  /*5730*/  SHF.R.U32.HI R11, RZ, 0x6, R10 ;  /* 0x00000006ff0b7819 */ /* 0x000fe4000001160a */
[----:B------:R-:W-:Y:S02]  /*5740*/  SGXT.U32 R6, R6, 0x1 ;  /* 0x000000010606781a */ /* 0x000fe40000000000 */
[----:B------:R-:W-:Y:S02]  /*5750*/  SGXT.U32 R11, R11, 0x1 ;  /* 0x000000010b0b781a */ /* 0x000fe40000000000 */
[----:B------:R-:W-:-:S02]  /*5760*/  LOP3.LUT R6, R6, 0x4, RZ, 0xfc, !PT ;  /* 0x0000000406067812 */ /* 0x000fc400078efcff */
[----:B------:R-:W-:Y:S02]  /*5770*/  LOP3.LUT R11, R11, 0x1a, RZ, 0xfc, !PT ;  /* 0x0000001a0b0b7812 */ /* 0x000fe400078efcff */
[----:B------:R-:W-:Y:S02]  /*5780*/  ISETP.GE.AND P0, PT, R6, UR4, PT ;  /* 0x0000000406007c0c */ /* 0x000fe4000bf06270 */
[--C-:B------:R-:W-:Y:S01]  /*5790*/  SHF.R.U32.HI R6, RZ, 0x6, R10.reuse ;  /* 0x00000006ff067819 */ /* 0x100fe2000001160a */
[----:B------:R-:W-:Y:S01]  /*57a0*/  IMAD R11, R11, c[0x0][0x188], RZ ;  /* 0x000062000b0b7a24 */ /* 0x000fe200078e02ff */
[----:B------:R-:W-:Y:S01]  /*57b0*/  SHF.R.U32.HI R10, RZ, 0x6, R10 ;  /* 0x00000006ff0a7819 */ /* 0x000fe2000001160a */
[----:B------:R0:W-:Y:S02]  /*57c0*/  STL [R1+0x10c], R4 ;  /* 0x00010c0401007387 */ /* 0x0001e40000100800 */
[----:B-1----:R-:W-:Y:S01]  /*57d0*/  IMAD.WIDE R8, R11, 0x2, R4 ;  /* 0x000000020b087825 */ /* 0x002fe200078e0204 */
[----:B------:R-:W-:Y:S01]  /*57e0*/  SGXT.U32 R10, R10, 0x1 ;  /* 0x000000010a0a781a */ /* 0x000fe20000000000 */
[----:B------:R1:W-:Y:S03]  /*57f0*/  STL [R1+0x108], R5 ;  /* 0x0001080501007387 */ /* 0x0003e60000100800 */
[----:B------:R-:W-:Y:S01]  /*5800*/  LOP3.LUT R10, R10, 0x6, RZ, 0xfc, !PT ;  /* 0x000000060a0a7812 */ /* 0x000fe200078efcff */
[----:B------:R-:W2:Y:S04]  /*5810*/  LDL R68, [R1+0xd4] ;  /* 0x0000d40001447983 */ /* 0x000ea80000100800 */
[----:B------:R-:W2:Y:S04]  /*5820*/  LDL.LU R106, [R1+0x94] ;  /* 0x00009400016a7983 */ /* 0x000ea80000300800 */
[----:B------:R0:W2:Y:S01]  /*5830*/  @!P1 LDG.E.U16 R57, [R8.64] ;  /* 0x0000000608399981 */ /* 0x0000a2000c1e1500 */
[----:B------:R-:W-:-:S02]  /*5840*/  ISETP.GE.AND P1, PT, R10, UR4, PT ;  /* 0x000000040a007c0c */ /* 0x000fc4000bf26270 */
[----:B------:R-:W-:Y:S01]  /*5850*/  SGXT.U32 R6, R6, 0x1 ;  /* 0x000000010606781a */ /* 0x000fe20000000000 */
[----:B------:R-:W2:Y:S01]  /*5860*/  LDL.LU R109, [R1+0x90] ;  /* 0x00009000016d7983 */ /* 0x000ea20000300800 */
[----:B------:R-:W-:Y:S02]  /*5870*/  PRMT R84, RZ, 0x7610, R84 ;  /* 0x00007610ff547816 */ /* 0x000fe40000000054 */
[----:B------:R-:W-:Y:S01]  /*5880*/  LOP3.LUT R6, R6, 0x4, RZ, 0xfc, !PT ;  /* 0x0000000406067812 */ /* 0x000fe200078efcff */
[----:B------:R-:W2:Y:S04]  /*5890*/  LDL.LU R108, [R1+0xf4] ;  /* 0x0000f400016c7983 */ /* 0x000ea80000300800 */
[----:B------:R-:W1:Y:S01]  /*58a0*/  S2R R10, SR_TID.X ;  /* 0x00000000000a7919 */ /* 0x000e620000002100 */
[----:B------:R-:W-:-:S03]  /*58b0*/  IMAD R6, R6, c[0x0][0x188], RZ ;  /* 0x0000620006067a24 */ /* 0x000fc600078e02ff */
[----:B------:R-:W2:Y:S01]  /*58c0*/  LDL.LU R112, [R1+0xa0] ;  /* 0x0000a00001707983 */ /* 0x000ea20000300800 */
[----:B0-----:R-:W-:-:S05]  /*58d0*/  IMAD.WIDE R8, R6, 0x2, R4 ;  /* 0x0000000206087825 */ /* 0x001fca00078e0204 */
[----:B------:R0:W2:Y:S01]  /*58e0*/  @!P0 LDG.E.U16 R84, [R8.64] ;  /* 0x0000000608548981 */ /* 0x0000a2000c1e1500 */
[----:B------:R-:W-:Y:S02]  /*58f0*/  PRMT R96, RZ, 0x7610, R96 ;  /* 0x00007610ff607816 */ /* 0x000fe40000000060 */
[--C-:B-1----:R-:W-:Y:S02]  /*5900*/  SHF.R.U32.HI R6, RZ, 0x6, R10.reuse ;  /* 0x00000006ff067819 */ /* 0x102fe4000001160a */
[----:B------:R-:W-:Y:S02]  /*5910*/  SHF.R.U32.HI R10, RZ, 0x6, R10 ;  /* 0x00000006ff0a7819 */ /* 0x000fe4000001160a */
[----:B------:R-:W-:Y:S02]  /*5920*/  SGXT.U32 R6, R6, 0x1 ;  /* 0x000000010606781a */ /* 0x000fe40000000000 */
[----:B------:R-:W-:Y:S02]  /*5930*/  SGXT.U32 R10, R10, 0x1 ;  /* 0x000000010a0a781a */ /* 0x000fe40000000000 */
[----:B------:R-:W-:-:S02]  /*5940*/  LOP3.LUT R6, R6, 0x6, RZ, 0xfc, !PT ;  /* 0x0000000606067812 */ /* 0x000fc400078efcff */
[----:B------:R-:W-:-:S03]  /*5950*/  LOP3.LUT R10, R10, 0xc, RZ, 0xfc, !PT ;  /* 0x0000000c0a0a7812 */ /* 0x000fc600078efcff */
[----:B------:R-:W-:Y:S01]  /*5960*/  IMAD R6, R6, c[0x0][0x188], RZ ;  /* 0x0000620006067a24 */ /* 0x000fe200078e02ff */
[----:B------:R-:W-:Y:S02]  /*5970*/  ISETP.GE.AND P0, PT, R10, UR4, PT ;  /* 0x000000040a007c0c */ /* 0x000fe4000bf06270 */
[----:B------:R-:W1:Y:S01]  /*5980*/  S2R R10, SR_TID.X ;  /* 0x00000000000a7919 */ /* 0x000e620000002100 */
[----:B0-----:R-:W-:-:S05]  /*5990*/  IMAD.WIDE R8, R6, 0x2, R4 ;  /* 0x0000000206087825 */ /* 0x001fca00078e0204 */
[----:B------:R0:W3:Y:S01]  /*59a0*/  @!P1 LDG.E.U16 R96, [R8.64] ;  /* 0x0000000608609981 */ /* 0x0000e2000c1e1500 */
        /* <DEDUP_REMOVED lines=56> */
[----:B------:R-:W-:-:S03]  /*5d30*/  ISETP.GE.AND P1, PT, R11, UR4, PT ;  /* 0x000000040b007c0c */ /* 0x000fc6000bf26270 */
[----:B0-----:R-:W-:Y:S01]  /*5d40*/  IMAD.WIDE R8, R6, 0x2, R4 ;  /* 0x0000000206087825 */ /* 0x001fe200078e0204 */
[----:B------:R-:W-:-:S04]  /*5d50*/  SHF.R.U32.HI R6, RZ, 0x6, R10 ;  /* 0x00000006ff067819 */ /* 0x000fc8000001160a */
[----:B------:R-:W-:Y:S01]  /*5d60*/  SGXT.U32 R6, R6, 0x1 ;  /* 0x000000010606781a */ /* 0x000fe20000000000 */
[----:B------:R0:W3:Y:S03]  /*5d70*/  @!P0 LDG.E.U16 R99, [R8.64] ;  /* 0x0000000608638981 */ /* 0x0000e6000c1e1500 */
[----:B------:R-:W-:-:S05]  /*5d80*/  LOP3.LUT R6, R6, 0x1e, RZ, 0xfc, !PT ;  /* 0x0000001e06067812 */ /* 0x000fca00078efcff */
[----:B------:R-:W-:Y:S01]  /*5d90*/  IMAD R6, R6, c[0x0][0x188], RZ ;  /* 0x0000620006067a24 */ /* 0x000fe200078e02ff */
[----:B------:R-:W-:-:S03]  /*5da0*/  PRMT R98, RZ, 0x7610, R98 ;  /* 0x00007610ff627816 */ /* 0x000fc60000000062 */
[----:B0-----:R-:W-:Y:S01]  /*5db0*/  IMAD.WIDE R8, R6, 0x2, R4 ;  /* 0x0000000206087825 */ /* 0x001fe200078e0204 */
[----:B------:R-:W-:Y:S01]  /*5dc0*/  LOP3.LUT R6, R10, 0x1f, RZ, 0xc0, !PT ;  /* 0x0000001f0a067812 */ /* 0x000fe200078ec0ff */
[----:B------:R-:W3:Y:S03]  /*5dd0*/  LDL.LU R4, [R1+0xe4] ;  /* 0x0000e40001047983 */ /* 0x000ee60000300800 */
[----:B------:R-:W-:Y:S01]  /*5de0*/  ISETP.GE.AND P0, PT, R6, UR4, PT ;  /* 0x0000000406007c0c */ /* 0x000fe2000bf06270 */
[----:B------:R-:W3:Y:S04]  /*5df0*/  LDL.LU R5, [R1+0x74] ;  /* 0x0000740001057983 */ /* 0x000ee80000300800 */
[----:B------:R-:W3:Y:S04]  /*5e00*/  LDL.LU R186, [R1+0x80] ;  /* 0x0000800001ba7983 */ /* 0x000ee80000300800 */
[----:B------:R-:W3:Y:S04]  /*5e10*/  LDL.LU R6, [R1+0xec] ;  /* 0x0000ec0001067983 */ /* 0x000ee80000300800 */
[----:B------:R-:W3:Y:S04]  /*5e20*/  LDL.LU R187, [R1+0x84] ;  /* 0x0000840001bb7983 */ /* 0x000ee80000300800 */
[----:B------:R0:W4:Y:S04]  /*5e30*/  @!P1 LDG.E.U16 R98, [R8.64] ;  /* 0x0000000608629981 */ /* 0x000128000c1e1500 */
[----:B------:R-:W-:Y:S01]  /*5e40*/  BAR.SYNC.DEFER_BLOCKING 0x0 ;  /* 0x0000000000007b1d */ /* 0x000fe20000010000 */
[----:B------:R-:W-:-:S02]  /*5e50*/  IADD3 R10, P1, R252, R3, RZ ;  /* 0x00000003fc0a7210 */ /* 0x000fc40007f3e0ff */
[----:B0-----:R-:W-:-:S03]  /*5e60*/  PRMT R8, RZ, 0x7610, R8 ;  /* 0x00007610ff087816 */ /* 0x001fc60000000008 */
[----:B------:R-:W-:Y:S01]  /*5e70*/  IMAD.X R11, R188, 0x1, R2, P1 ;  /* 0x00000001bc0b7824 */ /* 0x000fe200008e0602 */
[----:B------:R-:W-:-:S04]  /*5e80*/  PRMT R95, RZ, 0x7610, R95 ;  /* 0x00007610ff5f7816 */ /* 0x000fc8000000005f */
[----:B------:R2:W4:Y:S02]  /*5e90*/  @!P0 LDG.E.U16 R8, [R10.64] ;  /* 0x000000060a088981 */ /* 0x000524000c1e1500 */
[----:B--2---:R-:W-:-:S05]  /*5ea0*/  IADD3 R10, P1, R115, R3, RZ ;  /* 0x00000003730a7210 */ /* 0x004fca0007f3e0ff */
[----:B------:R-:W-:-:S05]  /*5eb0*/  IMAD.X R11, R251, 0x1, R2, P1 ;  /* 0x00000001fb0b7824 */ /* 0x000fca00008e0602 */
[----:B------:R0:W2:Y:S01]  /*5ec0*/  @!P0 LDG.E.U16 R95, [R10.64] ;  /* 0x000000060a5f8981 */ /* 0x0000a2000c1e1500 */
[----:B------:R-:W-:Y:S02]  /*5ed0*/  PRMT R94, RZ, 0x7610, R94 ;  /* 0x00007610ff5e7816 */ /* 0x000fe4000000005e */
[----:B0-----:R-:W-:Y:S01]  /*5ee0*/  IADD3 R10, P1, R112, R3, RZ ;  /* 0x00000003700a7210 */ /* 0x001fe20007f3e0ff */
[----:B------:R-:W-:Y:S04]  /*5ef0*/  STL [R1+0x194], R252 ;  /* 0x000194fc01007387 */ /* 0x000fe80000100800 */
[----:B------:R-:W-:Y:S01]  /*5f00*/  IMAD.X R11, R249, 0x1, R2, P1 ;  /* 0x00000001f90b7824 */ /* 0x000fe200008e0602 */
[----:B------:R-:W-:Y:S04]  /*5f10*/  STL [R1+0x198], R188 ;  /* 0x000198bc01007387 */ /* 0x000fe80000100800 */
[----:B------:R0:W-:Y:S04]  /*5f20*/  STL [R1+0x110], R251 ;  /* 0x000110fb01007387 */ /* 0x0001e80000100800 */
[----:B------:R1:W2:Y:S01]  /*5f30*/  @!P0 LDG.E.U16 R94, [R10.64] ;  /* 0x000000060a5e8981 */ /* 0x0002a2000c1e1500 */
[----:B------:R-:W-:-:S03]  /*5f40*/  PRMT R87, RZ, 0x7610, R87 ;  /* 0x00007610ff577816 */ /* 0x000fc60000000057 */
[----:B0-----:R-:W2:Y:S01]  /*5f50*/  LDL.LU R251, [R1+0x70] ;  /* 0x0000700001fb7983 */ /* 0x001ea20000300800 */
[----:B-1----:R-:W-:-:S03]  /*5f60*/  IADD3 R10, P1, R247, R3, RZ ;  /* 0x00000003f70a7210 */ /* 0x002fc60007f3e0ff */
[----:B------:R0:W-:Y:S02]  /*5f70*/  STL [R1+0x114], R249 ;  /* 0x000114f901007387 */ /* 0x0001e40000100800 */
[----:B------:R-:W-:-:S05]  /*5f80*/  IMAD.X R11, R235, 0x1, R2, P1 ;  /* 0x00000001eb0b7824 */ /* 0x000fca00008e0602 */
[----:B------:R1:W4:Y:S04]  /*5f90*/  @!P0 LDG.E.U16 R87, [R10.64] ;  /* 0x000000060a578981 */ /* 0x000328000c1e1500 */
[----:B0-----:R-:W4:Y:S04]  /*5fa0*/  LDL.LU R249, [R1+0x64] ;  /* 0x0000640001f97983 */ /* 0x001f280000300800 */
[----:B------:R0:W-:Y:S01]  /*5fb0*/  STL [R1+0x118], R247 ;  /* 0x000118f701007387 */ /* 0x0001e20000100800 */
[----:B-1----:R-:W-:-:S03]  /*5fc0*/  IADD3 R10, P1, R106, R3, RZ ;  /* 0x000000036a0a7210 */ /* 0x002fc60007f3e0ff */
[----:B0-----:R-:W4:Y:S02]  /*5fd0*/  LDL.LU R247, [R1+0xdc] ;  /* 0x0000dc0001f77983 */ /* 0x001f240000300800 */
[----:B------:R-:W-:Y:S02]  /*5fe0*/  IMAD.X R11, R246, 0x1, R2, P1 ;  /* 0x00000001f60b7824 */ /* 0x000fe400008e0602 */
[----:B------:R0:W-:Y:S04]  /*5ff0*/  STL [R1+0x11c], R235 ;  /* 0x00011ceb01007387 */ /* 0x0001e80000100800 */
[----:B0-----:R-:W4:Y:S04]  /*6000*/  LDL.LU R235, [R1+0x60] ;  /* 0x0000600001eb7983 */ /* 0x001f280000300800 */
[----:B------:R0:W-:Y:S04]  /*6010*/  STL [R1+0x120], R246 ;  /* 0x000120f601007387 */ /* 0x0001e80000100800 */
[----:B0-----:R-:W4:Y:S01]  /*6020*/  LDL.LU R246, [R1+0x54] ;  /* 0x0000540001f67983 */ /* 0x001f220000300800 */
[----:B------:R-:W-:-:S06]  /*6030*/  PRMT R85, RZ, 0x7610, R85 ;  /* 0x00007610ff557816 */ /* 0x000fcc0000000055 */
[----:B------:R0:W4:Y:S01]  /*6040*/  @!P0 LDG.E.U16 R85, [R10.64] ;  /* 0x000000060a558981 */ /* 0x000122000c1e1500 */
[----:B------:R-:W-:Y:S02]  /*6050*/  PRMT R59, RZ, 0x7610, R59 ;  /* 0x00007610ff3b7816 */ /* 0x000fe4000000003b */
[----:B0-----:R-:W-:-:S05]  /*6060*/  IADD3 R10, P1, R108, R3, RZ ;  /* 0x000000036c0a7210 */ /* 0x001fca0007f3e0ff */
[----:B------:R-:W-:-:S05]  /*6070*/  IMAD.X R11, R109, 0x1, R2, P1 ;  /* 0x000000016d0b7824 */ /* 0x000fca00008e0602 */
[----:B------:R0:W4:Y:S01]  /*6080*/  @!P0 LDG.E.U16 R59, [R10.64] ;  /* 0x000000060a3b8981 */ /* 0x000122000c1e1500 */
[----:B------:R-:W-:Y:S02]  /*6090*/  PRMT R58, RZ, 0x7610, R58 ;  /* 0x00007610ff3a7816 */ /* 0x000fe4000000003a */
[----:B0-----:R-:W-:-:S05]  /*60a0*/  IADD3 R10, P1, R243, R3, RZ ;  /* 0x00000003f30a7210 */ /* 0x001fca0007f3e0ff */
[----:B------:R-:W-:-:S05]  /*60b0*/  IMAD.X R11, R231, 0x1, R2, P1 ;  /* 0x00000001e70b7824 */ /* 0x000fca00008e0602 */
[----:B------:R3:W4:Y:S01]  /*60c0*/  @!P0 LDG.E.U16 R58, [R10.64] ;  /* 0x000000060a3a8981 */ /* 0x000722000c1e1500 */
[----:B------:R-:W-:Y:S02]  /*60d0*/  PRMT R56, RZ, 0x7610, R56 ;  /* 0x00007610ff387816 */ /* 0x000fe40000000038 */
[----:B------:R-:W-:Y:S02]  /*60e0*/  PRMT R21, RZ, 0x7610, R21 ;  /* 0x00007610ff157816 */ /* 0x000fe40000000015 */
[----:B------:R-:W-:Y:S02]  /*60f0*/  PRMT R20, RZ, 0x7610, R20 ;  /* 0x00007610ff147816 */ /* 0x000fe40000000014 */
[----:B------:R-:W-:Y:S01]  /*6100*/  PRMT R15, RZ, 0x7610, R15 ;  /* 0x00007610ff0f7816 */ /* 0x000fe2000000000f */
[----:B------:R0:W-:Y:S01]  /*6110*/  STL [R1+0x124], R243 ;  /* 0x000124f301007387 */ /* 0x0001e20000100800 */
[----:B------:R-:W-:-:S03]  /*6120*/  PRMT R14, RZ, 0x7610, R14 ;  /* 0x00007610ff0e7816 */ /* 0x000fc6000000000e */
[----:B0-----:R-:W4:Y:S04]  /*6130*/  LDL.LU R243, [R1+0x50] ;  /* 0x0000500001f37983 */ /* 0x001f280000300800 */
[----:B------:R0:W-:Y:S04]  /*6140*/  STL [R1+0x128], R231 ;  /* 0x000128e701007387 */ /* 0x0001e80000100800 */
[----:B0-----:R-:W4:Y:S01]  /*6150*/  LDL.LU R231, [R1+0x44] ;  /* 0x0000440001e77983 */ /* 0x001f220000300800 */
[----:B---3--:R-:W-:-:S05]  /*6160*/  IADD3 R10, P1, R187, R3, RZ ;  /* 0x00000003bb0a7210 */ /* 0x008fca0007f3e0ff */
[----:B------:R-:W-:-:S05]  /*6170*/  IMAD.X R11, R242, 0x1, R2, P1 ;  /* 0x00000001f20b7824 */ /* 0x000fca00008e0602 */
[----:B------:R0:W3:Y:S02]  /*6180*/  @!P0 LDG.E.U16 R56, [R10.64] ;  /* 0x000000060a388981 */ /* 0x0000e4000c1e1500 */
[----:B0-----:R-:W-:-:S05]  /*6190*/  IADD3 R10, P1, R6, R3, RZ ;  /* 0x00000003060a7210 */ /* 0x001fca0007f3e0ff */
[----:B------:R-:W-:-:S05]  /*61a0*/  IMAD.X R11, R186, 0x1, R2, P1 ;  /* 0x00000001ba0b7824 */ /* 0x000fca00008e0602 */
[----:B------:R0:W3:Y:S02]  /*61b0*/  @!P0 LDG.E.U16 R21, [R10.64] ;  /* 0x000000060a158981 */ /* 0x0000e4000c1e1500 */
[----:B0-----:R-:W-:-:S05]  /*61c0*/  IADD3 R10, P1, R239, R3, RZ ;  /* 0x00000003ef0a7210 */ /* 0x001fca0007f3e0ff */
[----:B------:R-:W-:-:S05]  /*61d0*/  IMAD.X R11, R229, 0x1, R2, P1 ;  /* 0x00000001e50b7824 */ /* 0x000fca00008e0602 */
[----:B------:R0:W3:Y:S02]  /*61e0*/  @!P0 LDG.E.U16 R20, [R10.64] ;  /* 0x000000060a148981 */ /* 0x0000e4000c1e1500 */
[----:B0-----:R-:W-:-:S05]  /*61f0*/  IADD3 R10, P1, R5, R3, RZ ;  /* 0x00000003050a7210 */ /* 0x001fca0007f3e0ff */
[----:B------:R-:W-:Y:S01]  /*6200*/  IMAD.X R11, R238, 0x1, R2, P1 ;  /* 0x00000001ee0b7824 */ /* 0x000fe200008e0602 */
[----:B------:R0:W-:Y:S04]  /*6210*/  STL [R1+0x12c], R187 ;  /* 0x00012cbb01007387 */ /* 0x0001e80000100800 */
[----:B------:R1:W3:Y:S04]  /*6220*/  @!P0 LDG.E.U16 R15, [R10.64] ;  /* 0x000000060a0f8981 */ /* 0x0002e8000c1e1500 */
[----:B0-----:R-:W3:Y:S01]  /*6230*/  LDL.LU R187, [R1+0xcc] ;  /* 0x0000cc0001bb7983 */ /* 0x001ee20000300800 */
[----:B-1----:R-:W-:-:S03]  /*6240*/  IADD3 R10, P1, R4, R3, RZ ;  /* 0x00000003040a7210 */ /* 0x002fc60007f3e0ff */
[----:B------:R-:W-:Y:S02]  /*6250*/  STL [R1+0x130], R242 ;  /* 0x000130f201007387 */ /* 0x000fe40000100800 */
[----:B--2---:R-:W-:Y:S02]  /*6260*/  IMAD.X R11, R251, 0x1, R2, P1 ;  /* 0x00000001fb0b7824 */ /* 0x004fe400008e0602 */
[----:B------:R-:W-:Y:S01]  /*6270*/  STL [R1+0x134], R6 ;  /* 0x0001340601007387 */ /* 0x000fe20000100800 */
[----:B------:R-:W-:-:S03]  /*6280*/  IADD3 R12, P1, R227, R3, RZ ;  /* 0x00000003e30c7210 */ /* 0x000fc60007f3e0ff */
[----:B------:R-:W-:Y:S04]  /*6290*/  STL [R1+0x138], R186 ;  /* 0x000138ba01007387 */ /* 0x000fe80000100800 */
[----:B------:R-:W-:Y:S01]  /*62a0*/  STL [R1+0x13c], R239 ;  /* 0x00013cef01007387 */ /* 0x000fe20000100800 */
[----:B------:R-:W-:-:S03]  /*62b0*/  IMAD.X R13, R226, 0x1, R2, P1 ;  /* 0x00000001e20d7824 */ /* 0x000fc600008e0602 */
[----:B------:R-:W-:Y:S04]  /*62c0*/  STL [R1+0x140], R229 ;  /* 0x000140e501007387 */ /* 0x000fe80000100800 */
[----:B------:R-:W-:Y:S04]  /*62d0*/  STL [R1+0x144], R5 ;  /* 0x0001440501007387 */ /* 0x000fe80000100800 */
[----:B------:R0:W2:Y:S04]  /*62e0*/  @!P0 LDG.E.U16 R14, [R10.64] ;  /* 0x000000060a0e8981 */ /* 0x0000a8000c1e1500 */
[----:B------:R-:W-:Y:S04]  /*62f0*/  STL [R1+0x148], R238 ;  /* 0x000148ee01007387 */ /* 0x000fe80000100800 */
[----:B------:R-:W-:Y:S01]  /*6300*/  STL [R1+0x14c], R4 ;  /* 0x00014c0401007387 */ /* 0x000fe20000100800 */
[----:B0-----:R-:W-:-:S03]  /*6310*/  PRMT R11, RZ, 0x7610, R11 ;  /* 0x00007610ff0b7816 */ /* 0x001fc6000000000b */
[----:B------:R-:W-:Y:S04]  /*6320*/  STL [R1+0x150], R251 ;  /* 0x000150fb01007387 */ /* 0x000fe80000100800 */
[----:B------:R-:W-:Y:S04]  /*6330*/  STL [R1+0x154], R227 ;  /* 0x000154e301007387 */ /* 0x000fe80000100800 */
[----:B------:R-:W-:Y:S04]  /*6340*/  STL [R1+0x158], R226 ;  /* 0x000158e201007387 */ /* 0x000fe80000100800 */
[----:B----4-:R-:W-:Y:S04]  /*6350*/  STL [R1+0x15c], R249 ;  /* 0x00015cf901007387 */ /* 0x010fe80000100800 */
[----:B------:R0:W4:Y:S04]  /*6360*/  @!P0 LDG.E.U16 R11, [R12.64] ;  /* 0x000000060c0b8981 */ /* 0x000128000c1e1500 */
[----:B------:R1:W-:Y:S04]  /*6370*/  STL [R1+0x160], R225 ;  /* 0x000160e101007387 */ /* 0x0003e80000100800 */
[----:B------:R-:W-:Y:S01]  /*6380*/  STL [R1+0x164], R247 ;  /* 0x000164f701007387 */ /* 0x000fe20000100800 */
[----:B0-----:R-:W-:-:S03]  /*6390*/  IADD3 R12, P1, R249, R3, RZ ;  /* 0x00000003f90c7210 */ /* 0x001fc60007f3e0ff */
[----:B------:R-:W-:Y:S04]  /*63a0*/  STL [R1+0x168], R235 ;  /* 0x000168eb01007387 */ /* 0x000fe80000100800 */
[----:B------:R-:W-:Y:S01]  /*63b0*/  STL [R1+0x16c], R233 ;  /* 0x00016ce901007387 */ /* 0x000fe20000100800 */
[----:B------:R-:W-:-:S03]  /*63c0*/  IMAD.X R13, R225, 0x1, R2, P1 ;  /* 0x00000001e10d7824 */ /* 0x000fc600008e0602 */
[----:B------:R-:W-:Y:S04]  /*63d0*/  STL [R1+0x170], R222 ;  /* 0x000170de01007387 */ /* 0x000fe80000100800 */
[----:B------:R-:W-:Y:S04]  /*63e0*/  STL [R1+0x174], R246 ;  /* 0x000174f601007387 */ /* 0x000fe80000100800 */
[----:B------:R-:W-:Y:S04]  /*63f0*/  STL [R1+0x178], R221 ;  /* 0x000178dd01007387 */ /* 0x000fe80000100800 */
[----:B-1----:R-:W2:Y:S04]  /*6400*/  LDL.LU R225, [R1+0x20] ;  /* 0x0000200001e17983 */ /* 0x002ea80000300800 */
[----:B------:R-:W2:Y:S04]  /*6410*/  LDL.LU R249, [R1+0xbc] ;  /* 0x0000bc0001f97983 */ /* 0x000ea80000300800 */
[----:B------:R-:W2:Y:S04]  /*6420*/  LDL.LU R226, [R1+0x24] ;  /* 0x0000240001e27983 */ /* 0x000ea80000300800 */
[----:B------:R-:W2:Y:S04]  /*6430*/  LDL.LU R238, [R1+0x30] ;  /* 0x0000300001ee7983 */ /* 0x000ea80000300800 */
[----:B------:R-:W2:Y:S04]  /*6440*/  LDL.LU R5, [R1+0xc4] ;  /* 0x0000c40001057983 */ /* 0x000ea80000300800 */
[----:B------:R-:W2:Y:S04]  /*6450*/  LDL.LU R229, [R1+0x34] ;  /* 0x0000340001e57983 */ /* 0x000ea80000300800 */
[----:B------:R-:W2:Y:S01]  /*6460*/  LDL.LU R242, [R1+0x40] ;  /* 0x0000400001f27983 */ /* 0x000ea20000300800 */
[----:B------:R-:W-:-:S06]  /*6470*/  PRMT R9, RZ, 0x7610, R9 ;  /* 0x00007610ff097816 */ /* 0x000fcc0000000009 */
[----:B------:R0:W4:Y:S01]  /*6480*/  @!P0 LDG.E.U16 R9, [R12.64] ;  /* 0x000000060c098981 */ /* 0x000122000c1e1500 */
[----:B------:R-:W-:-:S03]  /*6490*/  PRMT R10, RZ, 0x7610, R10 ;  /* 0x00007610ff0a7816 */ /* 0x000fc6000000000a */
[----:B------:R1:W-:Y:S01]  /*64a0*/  STS.U16 [R0+0x4400], R16 ;  /* 0x0044001000007388 */ /* 0x0003e20000000400 */
[----:B0-----:R-:W-:-:S05]  /*64b0*/  IADD3 R12, P1, R247, R3, RZ ;  /* 0x00000003f70c7210 */ /* 0x001fca0007f3e0ff */
[--C-:B------:R-:W-:Y:S01]  /*64c0*/  IMAD.X R13, R235, 0x1, R2.reuse, P1 ;  /* 0x00000001eb0d7824 */ /* 0x100fe200008e0602 */
[----:B-1----:R-:W-:Y:S01]  /*64d0*/  IADD3 R16, P1, R233, R3, RZ ;  /* 0x00000003e9107210 */ /* 0x002fe20007f3e0ff */
[----:B------:R0:W-:Y:S04]  /*64e0*/  STS.U16 [R0+0x4000], R17 ;  /* 0x0040001100007388 */ /* 0x0001e80000000400 */
[----:B------:R1:W4:Y:S01]  /*64f0*/  @!P0 LDG.E.U16 R10, [R12.64] ;  /* 0x000000060c0a8981 */ /* 0x000322000c1e1500 */
[----:B0-----:R-:W-:Y:S01]  /*6500*/  IMAD.X R17, R222, 0x1, R2, P1 ;  /* 0x00000001de117824 */ /* 0x001fe200008e0602 */
[----:B-1----:R-:W-:-:S06]  /*6510*/  PRMT R12, RZ, 0x7610, R12 ;  /* 0x00007610ff0c7816 */ /* 0x002fcc000000000c */
        /* <DEDUP_REMOVED lines=9> */
[----:B-1----:R-:W-:Y:S02]  /*65b0*/  PRMT R16, RZ, 0x7610, R16 ;  /* 0x00007610ff107816 */ /* 0x002fe40000000010 */
[----:B------:R-:W-:Y:S04]  /*65c0*/  STL [R1+0x17c], R243 ;  /* 0x00017cf301007387 */ /* 0x000fe80000100800 */
[----:B------:R0:W4:Y:S01]  /*65d0*/  @!P0 LDG.E.U16 R16, [R18.64] ;  /* 0x0000000612108981 */ /* 0x000122000c1e1500 */
[----:B------:R-:W-:-:S03]  /*65e0*/  PRMT R17, RZ, 0x7610, R17 ;  /* 0x00007610ff117816 */ /* 0x000fc60000000011 */
[----:B------:R-:W-:Y:S01]  /*65f0*/  STL [R1+0x180], R217 ;  /* 0x000180d901007387 */ /* 0x000fe20000100800 */
[----:B0-----:R-:W-:-:S03]  /*6600*/  IADD3 R18, P1, R217, R3, RZ ;  /* 0x00000003d9127210 */ /* 0x001fc60007f3e0ff */
[----:B------:R-:W-:Y:S01]  /*6610*/  STL [R1+0x184], R216 ;  /* 0x000184d801007387 */ /* 0x000fe20000100800 */
[----:B------:R-:W-:Y:S01]  /*6620*/  LOP3.LUT R111, R0, 0x20, RZ, 0x3c, !PT ;  /* 0x00000020006f7812 */ /* 0x000fe200078e3cff */
[----:B------:R-:W-:Y:S02]  /*6630*/  IMAD.X R19, R216, 0x1, R2, P1 ;  /* 0x00000001d8137824 */ /* 0x000fe400008e0602 */
[----:B------:R-:W-:Y:S04]  /*6640*/  STL [R1+0x188], R231 ;  /* 0x000188e701007387 */ /* 0x000fe80000100800 */
[----:B------:R-:W-:Y:S04]  /*6650*/  STL [R1+0x18c], R215 ;  /* 0x00018cd701007387 */ /* 0x000fe80000100800 */
[----:B------:R0:W4:Y:S04]  /*6660*/  @!P0 LDG.E.U16 R17, [R18.64] ;  /* 0x0000000612118981 */ /* 0x000128000c1e1500 */
[----:B------:R-:W-:Y:S01]  /*6670*/  STS.U16 [R111+0x4100], R100 ;  /* 0x004100646f007388 */ /* 0x000fe20000000400 */
[----:B0-----:R-:W-:-:S03]  /*6680*/  IADD3 R18, P1, R231, R3, RZ ;  /* 0x00000003e7127210 */ /* 0x001fc60007f3e0ff */
[----:B------:R0:W-:Y:S02]  /*6690*/  STS.U16 [R111+0x4500], R22 ;  /* 0x004500166f007388 */ /* 0x0001e40000000400 */
[----:B------:R-:W-:Y:S01]  /*66a0*/  IMAD.X R19, R215, 0x1, R2, P1 ;  /* 0x00000001d7137824 */ /* 0x000fe200008e0602 */
[----:B0-----:R-:W-:Y:S01]  /*66b0*/  PRMT R22, RZ, 0x7610, R22 ;  /* 0x00007610ff167816 */ /* 0x001fe20000000016 */
[----:B------:R0:W-:Y:S05]  /*66c0*/  STS.U16 [R111+0x4900], R23 ;  /* 0x004900176f007388 */ /* 0x0001ea0000000400 */
[----:B------:R1:W4:Y:S01]  /*66d0*/  @!P0 LDG.E.U16 R22, [R18.64] ;  /* 0x0000000612168981 */ /* 0x000322000c1e1500 */
[----:B0-----:R-:W-:-:S03]  /*66e0*/  PRMT R23, RZ, 0x7610, R23 ;  /* 0x00007610ff177816 */ /* 0x001fc60000000017 */
[----:B---3--:R-:W-:Y:S01]  /*66f0*/  STL [R1+0x190], R187 ;  /* 0x000190bb01007387 */ /* 0x008fe20000100800 */
[----:B-1----:R-:W-:-:S03]  /*6700*/  IADD3 R18, P1, R187, R3, RZ ;  /* 0x00000003bb127210 */ /* 0x002fc60007f3e0ff */
[----:B--2---:R-:W-:Y:S04]  /*6710*/  STL [R1+0x19c], R242 ;  /* 0x00019cf201007387 */ /* 0x004fe80000100800 */
[----:B------:R-:W-:Y:S04]  /*6720*/  STL [R1+0x1a0], R211 ;  /* 0x0001a0d301007387 */ /* 0x000fe80000100800 */
[----:B------:R0:W-:Y:S04]  /*6730*/  STL [R1+0x1a4], R210 ;  /* 0x0001a4d201007387 */ /* 0x0001e80000100800 */
[----:B------:R-:W2:Y:S04]  /*6740*/  LDL.LU R221, [R1+0x10] ;  /* 0x0000100001dd7983 */ /* 0x000ea80000300800 */
[----:B------:R-:W3:Y:S04]  /*6750*/  LDL.LU R246, [R1+0xb4] ;  /* 0x0000b40001f67983 */ /* 0x000ee80000300800 */
[----:B------:R-:W2:Y:S01]  /*6760*/  LDL.LU R222, [R1+0x14] ;  /* 0x0000140001de7983 */ /* 0x000ea20000300800 */
[----:B------:R-:W-:-:S03]  /*6770*/  IMAD.X R19, R242, 0x1, R2, P1 ;  /* 0x00000001f2137824 */ /* 0x000fc600008e0602 */
[----:B------:R-:W3:Y:S04]  /*6780*/  LDL.LU R110, [R1+0x58] ;  /* 0x00005800016e7983 */ /* 0x000ee80000300800 */
[----:B------:R-:W3:Y:S04]  /*6790*/  LDL.LU R107, [R1+0x48] ;  /* 0x00004800016b7983 */ /* 0x000ee80000300800 */
[----:B------:R-:W3:Y:S04]  /*67a0*/  LDL.LU R105, [R1+0xa4] ;  /* 0x0000a40001697983 */ /* 0x000ee80000300800 */
[----:B------:R-:W3:Y:S04]  /*67b0*/  LDL.LU R104, [R1+0x8c] ;  /* 0x00008c0001687983 */ /* 0x000ee80000300800 */
[----:B------:R-:W3:Y:S04]  /*67c0*/  LDL.LU R103, [R1+0x98] ;  /* 0x0000980001677983 */ /* 0x000ee80000300800 */
[----:B------:R-:W4:Y:S04]  /*67d0*/  LDL.LU R102, [R1+0xf8] ;  /* 0x0000f80001667983 */ /* 0x000f280000300800 */
[----:B------:R1:W4:Y:S04]  /*67e0*/  @!P0 LDG.E.U16 R23, [R18.64] ;  /* 0x0000000612178981 */ /* 0x000328000c1e1500 */
[----:B------:R-:W4:Y:S04]  /*67f0*/  LDL.LU R101, [R1+0xd8] ;  /* 0x0000d80001657983 */ /* 0x000f280000300800 */
[----:B------:R-:W4:Y:S01]  /*6800*/  LDL.LU R114, [R1+0x9c] ;  /* 0x00009c0001727983 */ /* 0x000f220000300800 */
[----:B-1----:R-:W-:-:S03]  /*6810*/  IADD3 R18, P1, R211, R3, RZ ;  /* 0x00000003d3127210 */ /* 0x002fc60007f3e0ff */
[----:B------:R-:W4:Y:S04]  /*6820*/  LDL.LU R113, [R1+0x6c] ;  /* 0x00006c0001717983 */ /* 0x000f280000300800 */
[----:B------:R-:W4:Y:S01]  /*6830*/  LDL.LU R68, [R1+0x7c] ;  /* 0x00007c0001447983 */ /* 0x000f220000300800 */
[----:B------:R-:W-:-:S03]  /*6840*/  IMAD.X R19, R210, 0x1, R2, P1 ;  /* 0x00000001d2137824 */ /* 0x000fc600008e0602 */
[----:B------:R-:W4:Y:S04]  /*6850*/  LDL.LU R69, [R1+0xf0] ;  /* 0x0000f00001457983 */ /* 0x000f280000300800 */
[----:B------:R-:W4:Y:S04]  /*6860*/  LDL.LU R70, [R1+0x88] ;  /* 0x0000880001467983 */ /* 0x000f280000300800 */
[----:B------:R-:W4:Y:S04]  /*6870*/  LDL.LU R71, [R1+0xe8] ;  /* 0x0000e80001477983 */ /* 0x000f280000300800 */
[----:B0-----:R-:W4:Y:S04]  /*6880*/  LDL.LU R210, [R1+0x78] ;  /* 0x0000780001d27983 */ /* 0x001f280000300800 */
[----:B------:R-:W4:Y:S04]  /*6890*/  LDL.LU R211, [R1+0x68] ;  /* 0x0000680001d37983 */ /* 0x000f280000300800 */
[----:B------:R-:W4:Y:S04]  /*68a0*/  LDL.LU R242, [R1+0x4c] ;  /* 0x00004c0001f27983 */ /* 0x000f280000300800 */
[----:B------:R-:W4:Y:S04]  /*68b0*/  LDL.LU R188, [R1+0x5c] ;  /* 0x00005c0001bc7983 */ /* 0x000f280000300800 */
[----:B------:R-:W4:Y:S04]  /*68c0*/  LDL.LU R252, [R1+0xd0] ;  /* 0x0000d00001fc7983 */ /* 0x000f280000300800 */
[----:B------:R-:W4:Y:S04]  /*68d0*/  LDL.LU R184, [R1+0xe0] ;  /* 0x0000e00001b87983 */ /* 0x000f280000300800 */
[----:B------:R-:W4:Y:S04]  /*68e0*/  LDL.LU R187, [R1] ;  /* 0x0000000001bb7983 */ /* 0x000f280000300800 */
[----:B------:R-:W4:Y:S04]  /*68f0*/  LDL.LU R215, [R1+0xac] ;  /* 0x0000ac0001d77983 */ /* 0x000f280000300800 */
[----:B------:R-:W4:Y:S04]  /*6900*/  LDL.LU R231, [R1+0x4] ;  /* 0x0000040001e77983 */ /* 0x000f280000300800 */
[----:B------:R0:W-:Y:S01]  /*6910*/  STS.U16 [R111+0x4d00], R57 ;  /* 0x004d00396f007388 */ /* 0x0001e20000000400 */
[----:B------:R-:W-:-:S03]  /*6920*/  LOP3.LUT R4, R0, 0x40, RZ, 0x3c, !PT ;  /* 0x0000004000047812 */ /* 0x000fc600078e3cff */
[----:B------:R-:W4:Y:S01]  /*6930*/  LDL.LU R216, [R1+0x8] ;  /* 0x0000080001d87983 */ /* 0x000f220000300800 */
[----:B0-----:R-:W-:-:S03]  /*6940*/  PRMT R57, RZ, 0x7610, R57 ;  /* 0x00007610ff397816 */ /* 0x001fc60000000039 */
[----:B------:R0:W-:Y:S04]  /*6950*/  STS.U16 [R4+0x4200], R84 ;  /* 0x0042005404007388 */ /* 0x0001e80000000400 */
[----:B------:R-:W4:Y:S04]  /*6960*/  LDL.LU R217, [R1+0xb0] ;  /* 0x0000b00001d97983 */ /* 0x000f280000300800 */
[----:B------:R1:W4:Y:S01]  /*6970*/  @!P0 LDG.E.U16 R57, [R18.64] ;  /* 0x0000000612398981 */ /* 0x000322000c1e1500 */
[----:B0-----:R-:W-:-:S03]  /*6980*/  PRMT R84, RZ, 0x7610, R84 ;  /* 0x00007610ff547816 */ /* 0x001fc60000000054 */
[----:B------:R0:W-:Y:S04]  /*6990*/  STS.U16 [R4+0x4600], R86 ;  /* 0x0046005604007388 */ /* 0x0001e80000000400 */
[----:B------:R-:W4:Y:S01]  /*69a0*/  LDL.LU R243, [R1+0xc] ;  /* 0x00000c0001f37983 */ /* 0x000f220000300800 */
[----:B-1----:R-:W-:-:S03]  /*69b0*/  IADD3 R18, P1, R229, R3, RZ ;  /* 0x00000003e5127210 */ /* 0x002fc60007f3e0ff */
[----:B------:R-:W-:Y:S02]  /*69c0*/  STS.U16 [R4+0x4a00], R92 ;  /* 0x004a005c04007388 */ /* 0x000fe40000000400 */
[----:B------:R-:W-:Y:S02]  /*69d0*/  IMAD.X R19, R209, 0x1, R2, P1 ;  /* 0x00000001d1137824 */ /* 0x000fe400008e0602 */
[----:B------:R1:W-:Y:S04]  /*69e0*/  STS.U16 [R4+0x4e00], R93 ;  /* 0x004e005d04007388 */ /* 0x0003e80000000400 */
[----:B------:R1:W4:Y:S01]  /*69f0*/  @!P0 LDG.E.U16 R84, [R18.64] ;  /* 0x0000000612548981 */ /* 0x000322000c1e1500 */
[----:B0-----:R-:W-:-:S03]  /*6a00*/  PRMT R86, RZ, 0x7610, R86 ;  /* 0x00007610ff567816 */ /* 0x001fc60000000056 */
[----:B------:R-:W4:Y:S01]  /*6a10*/  LDL.LU R233, [R1+0x18] ;  /* 0x0000180001e97983 */ /* 0x000f220000300800 */
[----:B-1----:R-:W-:-:S03]  /*6a20*/  LOP3.LUT R4, R0, 0x60, RZ, 0x3c, !PT ;  /* 0x0000006000047812 */ /* 0x002fc600078e3cff */
[----:B------:R-:W4:Y:S01]  /*6a30*/  LDL.LU R235, [R1+0xb8] ;  /* 0x0000b80001eb7983 */ /* 0x000f220000300800 */
[----:B------:R-:W-:-:S03]  /*6a40*/  IADD3 R18, P1, R5, R3, RZ ;  /* 0x0000000305127210 */ /* 0x000fc60007f3e0ff */
[----:B------:R-:W-:Y:S02]  /*6a50*/  STS.U16 [R4+0x4300], R96 ;  /* 0x0043006004007388 */ /* 0x000fe40000000400 */
[----:B------:R-:W-:Y:S02]  /*6a60*/  IMAD.X R19, R238, 0x1, R2, P1 ;  /* 0x00000001ee137824 */ /* 0x000fe400008e0602 */
[----:B------:R-:W-:Y:S04]  /*6a70*/  STS.U16 [R4+0x4700], R97 ;  /* 0x0047006104007388 */ /* 0x000fe80000000400 */
[----:B------:R-:W4:Y:S04]  /*6a80*/  LDL.LU R247, [R1+0x1c] ;  /* 0x00001c0001f77983 */ /* 0x000f280000300800 */
[----:B------:R-:W-:Y:S04]  /*6a90*/  STS.U16 [R4+0x4b00], R99 ;  /* 0x004b006304007388 */ /* 0x000fe80000000400 */
[----:B------:R-:W4:Y:S04]  /*6aa0*/  LDL.LU R227, [R1+0x28] ;  /* 0x0000280001e37983 */ /* 0x000f280000300800 */
[----:B------:R0:W-:Y:S04]  /*6ab0*/  STS.U16 [R4+0x4f00], R98 ;  /* 0x004f006204007388 */ /* 0x0001e80000000400 */
[----:B------:R-:W4:Y:S04]  /*6ac0*/  LDL.LU R251, [R1+0xc0] ;  /* 0x0000c00001fb7983 */ /* 0x000f280000300800 */
[----:B------:R1:W4:Y:S04]  /*6ad0*/  @!P0 LDG.E.U16 R86, [R18.64] ;  /* 0x0000000612568981 */ /* 0x000328000c1e1500 */
[----:B0-----:R-:W4:Y:S04]  /*6ae0*/  LDL.LU R4, [R1+0x2c] ;  /* 0x00002c0001047983 */ /* 0x001f280000300800 */
[----:B------:R-:W4:Y:S01]  /*6af0*/  LDL.LU R239, [R1+0x38] ;  /* 0x0000380001ef7983 */ /* 0x000f220000300800 */
[----:B-1----:R-:W-:-:S03]  /*6b00*/  IADD3 R18, P1, R205, R3, RZ ;  /* 0x00000003cd127210 */ /* 0x002fc60007f3e0ff */
[----:B------:R-:W4:Y:S04]  /*6b10*/  LDL.LU R186, [R1+0xc8] ;  /* 0x0000c80001ba7983 */ /* 0x000f280000300800 */
[----:B------:R-:W4:Y:S01]  /*6b20*/  LDL.LU R6, [R1+0x3c] ;  /* 0x00003c0001067983 */ /* 0x000f220000300800 */
[----:B------:R-:W-:Y:S01]  /*6b30*/  PRMT R92, RZ, 0x7610, R92 ;  /* 0x00007610ff5c7816 */ /* 0x000fe2000000005c */
[----:B------:R-:W-:-:S05]  /*6b40*/  IMAD.X R19, R204, 0x1, R2, P1 ;  /* 0x00000001cc137824 */ /* 0x000fca00008e0602 */
        /* <DEDUP_REMOVED lines=14> */
[----:B------:R-:W-:Y:S01]  /*6c30*/  PRMT R98, RZ, 0x7610, R98 ;  /* 0x00007610ff627816 */ /* 0x000fe20000000062 */
[----:B------:R0:W-:Y:S02]  /*6c40*/  STS.U16 [R0], R95 ;  /* 0x0000005f00007388 */ /* 0x0001e40000000400 */
[----:B0-----:R-:W-:Y:S02]  /*6c50*/  PRMT R95, RZ, 0x7610, R95 ;  /* 0x00007610ff5f7816 */ /* 0x001fe4000000005f */
[----:B--2---:R-:W-:-:S05]  /*6c60*/  IADD3 R18, P1, R222, R3, RZ ;  /* 0x00000003de127210 */ /* 0x004fca0007f3e0ff */
[----:B------:R-:W-:-:S05]  /*6c70*/  IMAD.X R19, R197, 0x1, R2, P1 ;  /* 0x00000001c5137824 */ /* 0x000fca00008e0602 */
[----:B------:R3:W2:Y:S02]  /*6c80*/  @!P0 LDG.E.U16 R99, [R18.64] ;  /* 0x0000000612638981 */ /* 0x0006a4000c1e1500 */
[----:B---3--:R-:W-:-:S05]  /*6c90*/  IADD3 R18, P1, R246, R3, RZ ;  /* 0x00000003f6127210 */ /* 0x008fca0007f3e0ff */
[----:B------:R-:W-:-:S05]  /*6ca0*/  IMAD.X R19, R221, 0x1, R2, P1 ;  /* 0x00000001dd137824 */ /* 0x000fca00008e0602 */
[----:B------:R0:W3:Y:S02]  /*6cb0*/  @!P0 LDG.E.U16 R98, [R18.64] ;  /* 0x0000000612628981 */ /* 0x0000e4000c1e1500 */
[----:B0-----:R-:W-:-:S05]  /*6cc0*/  IADD3 R18, P1, R193, R3, RZ ;  /* 0x00000003c1127210 */ /* 0x001fca0007f3e0ff */
[----:B------:R-:W-:Y:S01]  /*6cd0*/  IMAD.X R19, R192, 0x1, R2, P1 ;  /* 0x00000001c0137824 */ /* 0x000fe200008e0602 */
[----:B------:R0:W-:Y:S04]  /*6ce0*/  STS.U16 [R0+0x200], R94 ;  /* 0x0002005e00007388 */ /* 0x0001e80000000400 */
[----:B------:R4:W2:Y:S01]  /*6cf0*/  @!P0 LDG.E.U16 R95, [R18.64] ;  /* 0x00000006125f8981 */ /* 0x0008a2000c1e1500 */
[----:B0-----:R-:W-:-:S03]  /*6d00*/  PRMT R94, RZ, 0x7610, R94 ;  /* 0x00007610ff5e7816 */ /* 0x001fc6000000005e */
[----:B------:R0:W-:Y:S02]  /*6d10*/  STS.U16 [R0+0x400], R87 ;  /* 0x0004005700007388 */ /* 0x0001e40000000400 */
[----:B0-----:R-:W-:Y:S02]  /*6d20*/  PRMT R87, RZ, 0x7610, R87 ;  /* 0x00007610ff577816 */ /* 0x001fe40000000057 */
[----:B----4-:R-:W-:-:S05]  /*6d30*/  IADD3 R18, P1, R231, R3, RZ ;  /* 0x00000003e7127210 */ /* 0x010fca0007f3e0ff */
[----:B------:R-:W-:-:S05]  /*6d40*/  IMAD.X R19, R191, 0x1, R2, P1 ;  /* 0x00000001bf137824 */ /* 0x000fca00008e0602 */
[----:B------:R0:W4:Y:S02]  /*6d50*/  @!P0 LDG.E.U16 R94, [R18.64] ;  /* 0x00000006125e8981 */ /* 0x000124000c1e1500 */
[----:B0-----:R-:W-:-:S05]  /*6d60*/  IADD3 R18, P1, R215, R3, RZ ;  /* 0x00000003d7127210 */ /* 0x001fca0007f3e0ff */
[----:B------:R-:W-:Y:S01]  /*6d70*/  IMAD.X R19, R187, 0x1, R2, P1 ;  /* 0x00000001bb137824 */ /* 0x000fe200008e0602 */
[----:B------:R0:W-:Y:S04]  /*6d80*/  STS.U16 [R0+0x600], R85 ;  /* 0x0006005500007388 */ /* 0x0001e80000000400 */
[----:B------:R1:W2:Y:S01]  /*6d90*/  @!P0 LDG.E.U16 R87, [R18.64] ;  /* 0x0000000612578981 */ /* 0x0002a2000c1e1500 */
[----:B0-----:R-:W-:Y:S02]  /*6da0*/  PRMT R85, RZ, 0x7610, R85 ;  /* 0x00007610ff557816 */ /* 0x001fe40000000055 */
[----:B-1----:R-:W-:-:S05]  /*6db0*/  IADD3 R18, P1, R105, R3, RZ ;  /* 0x0000000369127210 */ /* 0x002fca0007f3e0ff */
        /* <DEDUP_REMOVED lines=25> */
[----:B------:R-:W-:-:S05]  /*6f50*/  IMAD.X R19, R70, 0x1, R2, P1 ;  /* 0x0000000146137824 */ /* 0x000fca00008e0602 */
[----:B------:R0:W2:Y:S01]  /*6f60*/  @!P0 LDG.E.U16 R20, [R18.64] ;  /* 0x0000000612148981 */ /* 0x0000a2000c1e1500 */
[----:B------:R-:W-:-:S03]  /*6f70*/  PRMT R100, RZ, 0x7610, R100 ;  /* 0x00007610ff647816 */ /* 0x000fc60000000064 */
[----:B------:R1:W-:Y:S01]  /*6f80*/  STS.U16 [R0+0x1400], R14 ;  /* 0x0014000e00007388 */ /* 0x0003e20000000400 */
[----:B0-----:R-:W-:-:S05]  /*6f90*/  IADD3 R18, P1, R241, R3, RZ ;  /* 0x00000003f1127210 */ /* 0x001fca0007f3e0ff */
[--C-:B------:R-:W-:Y:S01]  /*6fa0*/  IMAD.X R19, R230, 0x1, R2.reuse, P1 ;  /* 0x00000001e6137824 */ /* 0x100fe200008e0602 */
[----:B-1----:R-:W-:Y:S01]  /*6fb0*/  IADD3 R14, P1, R68, R3, RZ ;  /* 0x00000003440e7210 */ /* 0x002fe20007f3e0ff */
[----:B------:R0:W-:Y:S04]  /*6fc0*/  STS.U16 [R0+0x1200], R15 ;  /* 0x0012000f00007388 */ /* 0x0001e80000000400 */
[----:B------:R1:W2:Y:S01]  /*6fd0*/  @!P0 LDG.E.U16 R100, [R18.64] ;  /* 0x0000000612648981 */ /* 0x0002a2000c1e1500 */
[----:B0-----:R-:W-:Y:S01]  /*6fe0*/  IMAD.X R15, R240, 0x1, R2, P1 ;  /* 0x00000001f00f7824 */ /* 0x001fe200008e0602 */
[----:B-1----:R-:W-:-:S06]  /*6ff0*/  PRMT R18, RZ, 0x7610, R18 ;  /* 0x00007610ff127816 */ /* 0x002fcc0000000012 */
[----:B------:R0:W2:Y:S01]  /*7000*/  @!P0 LDG.E.U16 R18, [R14.64] ;  /* 0x000000060e128981 */ /* 0x0000a2000c1e1500 */
[----:B------:R-:W-:Y:S02]  /*7010*/  PRMT R19, RZ, 0x7610, R19 ;  /* 0x00007610ff137816 */ /* 0x000fe40000000013 */
[----:B0-----:R-:W-:-:S05]  /*7020*/  IADD3 R14, P1, R71, R3, RZ ;  /* 0x00000003470e7210 */ /* 0x001fca0007f3e0ff */
[----:B------:R-:W-:Y:S01]  /*7030*/  IMAD.X R15, R210, 0x1, R2, P1 ;  /* 0x00000001d20f7824 */ /* 0x000fe200008e0602 */
[----:B------:R0:W-:Y:S04]  /*7040*/  STS.U16 [R0+0x1800], R9 ;  /* 0x0018000900007388 */ /* 0x0001e80000000400 */
[----:B------:R1:W2:Y:S04]  /*7050*/  @!P0 LDG.E.U16 R19, [R14.64] ;  /* 0x000000060e138981 */ /* 0x0002a8000c1e1500 */
[----:B------:R1:W-:Y:S01]  /*7060*/  STS.U16 [R0+0x1a00], R10 ;  /* 0x001a000a00007388 */ /* 0x0003e20000000400 */
[----:B0-----:R-:W-:-:S02]  /*7070*/  PRMT R9, RZ, 0x7610, R9 ;  /* 0x00007610ff097816 */ /* 0x001fc40000000009 */
[----:B-1----:R-:W-:-:S05]  /*7080*/  IADD3 R14, P1, R237, R3, RZ ;  /* 0x00000003ed0e7210 */ /* 0x002fca0007f3e0ff */
[--C-:B------:R-:W-:Y:S01]  /*7090*/  IMAD.X R15, R228, 0x1, R2.reuse, P1 ;  /* 0x00000001e40f7824 */ /* 0x100fe200008e0602 */
[----:B------:R-:W-:Y:S01]  /*70a0*/  IADD3 R10, P1, R113, R3, RZ ;  /* 0x00000003710a7210 */ /* 0x000fe20007f3e0ff */
[----:B------:R0:W-:Y:S04]  /*70b0*/  STS.U16 [R0+0x1600], R11 ;  /* 0x0016000b00007388 */ /* 0x0001e80000000400 */
[----:B------:R1:W2:Y:S01]  /*70c0*/  @!P0 LDG.E.U16 R9, [R14.64] ;  /* 0x000000060e098981 */ /* 0x0002a2000c1e1500 */
[----:B0-----:R-:W-:Y:S01]  /*70d0*/  IMAD.X R11, R236, 0x1, R2, P1 ;  /* 0x00000001ec0b7824 */ /* 0x001fe200008e0602 */
[----:B-1----:R-:W-:Y:S02]  /*70e0*/  PRMT R14, RZ, 0x7610, R14 ;  /* 0x00007610ff0e7816 */ /* 0x002fe4000000000e */
[----:B------:R0:W-:Y:S04]  /*70f0*/  STS.U16 [R0+0x1c00], R12 ;  /* 0x001c000c00007388 */ /* 0x0001e80000000400 */
[----:B------:R1:W4:Y:S01]  /*7100*/  @!P0 LDG.E.U16 R14, [R10.64] ;  /* 0x000000060a0e8981 */ /* 0x000322000c1e1500 */
[----:B0-----:R-:W-:-:S02]  /*7110*/  PRMT R12, RZ, 0x7610, R12 ;  /* 0x00007610ff0c7816 */ /* 0x001fc4000000000c */
[----:B-1----:R-:W-:-:S05]  /*7120*/  IADD3 R10, P1, R184, R3, RZ ;  /* 0x00000003b80a7210 */ /* 0x002fca0007f3e0ff */
[----:B------:R-:W-:Y:S01]  /*7130*/  IMAD.X R11, R211, 0x1, R2, P1 ;  /* 0x00000001d30b7824 */ /* 0x000fe200008e0602 */
[----:B------:R0:W-:Y:S04]  /*7140*/  STS.U16 [R0+0x1e00], R13 ;  /* 0x001e000d00007388 */ /* 0x0001e80000000400 */
[----:B------:R1:W4:Y:S01]  /*7150*/  @!P0 LDG.E.U16 R12, [R10.64] ;  /* 0x000000060a0c8981 */ /* 0x000322000c1e1500 */
[----:B0-----:R-:W-:Y:S02]  /*7160*/  PRMT R13, RZ, 0x7610, R13 ;  /* 0x00007610ff0d7816 */ /* 0x001fe4000000000d */
[----:B-1----:R-:W-:-:S05]  /*7170*/  IADD3 R10, P1, R234, R3, RZ ;  /* 0x00000003ea0a7210 */ /* 0x002fca0007f3e0ff */
[----:B------:R-:W-:-:S05]  /*7180*/  IMAD.X R11, R224, 0x1, R2, P1 ;  /* 0x00000001e00b7824 */ /* 0x000fca00008e0602 */
[----:B------:R0:W4:Y:S01]  /*7190*/  @!P0 LDG.E.U16 R13, [R10.64] ;  /* 0x000000060a0d8981 */ /* 0x000122000c1e1500 */
[----:B------:R-:W-:Y:S02]  /*71a0*/  PRMT R15, RZ, 0x7610, R15 ;  /* 0x00007610ff0f7816 */ /* 0x000fe4000000000f */
[----:B0-----:R-:W-:-:S05]  /*71b0*/  IADD3 R10, P1, R188, R3, RZ ;  /* 0x00000003bc0a7210 */ /* 0x001fca0007f3e0ff */
[----:B------:R-:W-:Y:S01]  /*71c0*/  IMAD.X R11, R223, 0x1, R2, P1 ;  /* 0x00000001df0b7824 */ /* 0x000fe200008e0602 */
[----:B------:R0:W-:Y:S04]  /*71d0*/  STS.U16 [R0+0x2000], R16 ;  /* 0x0020001000007388 */ /* 0x0001e80000000400 */
[----:B------:R1:W4:Y:S01]  /*71e0*/  @!P0 LDG.E.U16 R15, [R10.64] ;  /* 0x000000060a0f8981 */ /* 0x000322000c1e1500 */
[----:B0-----:R-:W-:Y:S02]  /*71f0*/  PRMT R16, RZ, 0x7610, R16 ;  /* 0x00007610ff107816 */ /* 0x001fe40000000010 */
[----:B-1----:R-:W-:-:S05]  /*7200*/  IADD3 R10, P1, R101, R3, RZ ;  /* 0x00000003650a7210 */ /* 0x002fca0007f3e0ff */
        /* <DEDUP_REMOVED lines=51> */
[----:B---3--:R0:W-:Y:S04]  /*7540*/  STS.U16 [R0+0x3800], R98 ;  /* 0x0038006200007388 */ /* 0x0081e80000000400 */
[----:B------:R1:W3:Y:S01]  /*7550*/  @!P0 LDG.E.U16 R97, [R10.64] ;  /* 0x000000060a618981 */ /* 0x0002e2000c1e1500 */
[----:B0-----:R-:W-:Y:S02]  /*7560*/  PRMT R98, RZ, 0x7610, R98 ;  /* 0x00007610ff627816 */ /* 0x001fe40000000062 */
[----:B-1----:R-:W-:-:S05]  /*7570*/  IADD3 R10, P1, R247, R3, RZ ;  /* 0x00000003f70a7210 */ /* 0x002fca0007f3e0ff */
[----:B------:R-:W-:Y:S01]  /*7580*/  IMAD.X R11, R200, 0x1, R2, P1 ;  /* 0x00000001c80b7824 */ /* 0x000fe200008e0602 */
[----:B--2---:R0:W-:Y:S04]  /*7590*/  STS.U16 [R0+0x3a00], R95 ;  /* 0x003a005f00007388 */ /* 0x0041e80000000400 */
[----:B------:R1:W2:Y:S01]  /*75a0*/  @!P0 LDG.E.U16 R98, [R10.64] ;  /* 0x000000060a628981 */ /* 0x0002a2000c1e1500 */
[----:B0-----:R-:W-:Y:S02]  /*75b0*/  PRMT R95, RZ, 0x7610, R95 ;  /* 0x00007610ff5f7816 */ /* 0x001fe4000000005f */
[----:B-1----:R-:W-:-:S05]  /*75c0*/  IADD3 R10, P1, R235, R3, RZ ;  /* 0x00000003eb0a7210 */ /* 0x002fca0007f3e0ff */
[----:B------:R-:W-:Y:S01]  /*75d0*/  IMAD.X R11, R233, 0x1, R2, P1 ;  /* 0x00000001e90b7824 */ /* 0x000fe200008e0602 */
[----:B----4-:R0:W-:Y:S04]  /*75e0*/  STS.U16 [R0+0x3c00], R94 ;  /* 0x003c005e00007388 */ /* 0x0101e80000000400 */
        /* <DEDUP_REMOVED lines=9> */
[----:B------:R-:W-:Y:S04]  /*7680*/  STS.U16 [R0+0x3600], R99 ;  /* 0x0036006300007388 */ /* 0x000fe80000000400 */
[----:B------:R0:W4:Y:S04]  /*7690*/  @!P0 LDG.E.U16 R87, [R10.64] ;  /* 0x000000060a578981 */ /* 0x000128000c1e1500 */
[----:B------:R1:W-:Y:S01]  /*76a0*/  STS.U16 [R111+0x100], R85 ;  /* 0x000100556f007388 */ /* 0x0003e20000000400 */
[----:B0-----:R-:W-:-:S02]  /*76b0*/  IADD3 R10, P1, R217, R3, RZ ;  /* 0x00000003d90a7210 */ /* 0x001fc40007f3e0ff */
[----:B-1----:R-:W-:-:S03]  /*76c0*/  PRMT R85, RZ, 0x7610, R85 ;  /* 0x00007610ff557816 */ /* 0x002fc60000000055 */
[----:B------:R-:W-:Y:S01]  /*76d0*/  IMAD.X R11, R216, 0x1, R2, P1 ;  /* 0x00000001d80b7824 */ /* 0x000fe200008e0602 */
[----:B------:R0:W-:Y:S04]  /*76e0*/  STS.U16 [R111+0x300], R59 ;  /* 0x0003003b6f007388 */ /* 0x0001e80000000400 */
[----:B------:R1:W4:Y:S01]  /*76f0*/  @!P0 LDG.E.U16 R85, [R10.64] ;  /* 0x000000060a558981 */ /* 0x000322000c1e1500 */
[----:B0-----:R-:W-:Y:S02]  /*7700*/  PRMT R59, RZ, 0x7610, R59 ;  /* 0x00007610ff3b7816 */ /* 0x001fe4000000003b */
[----:B-1----:R-:W-:-:S05]  /*7710*/  IADD3 R10, P1, R190, R3, RZ ;  /* 0x00000003be0a7210 */ /* 0x002fca0007f3e0ff */
[----:B------:R-:W-:-:S05]  /*7720*/  IMAD.X R11, R189, 0x1, R2, P1 ;  /* 0x00000001bd0b7824 */ /* 0x000fca00008e0602 */
[----:B------:R-:W4:Y:S04]  /*7730*/  @!P0 LDG.E.U16 R59, [R10.64] ;  /* 0x000000060a3b8981 */ /* 0x000f28000c1e1500 */
[----:B------:R-:W-:Y:S04]  /*7740*/  STS.U16 [R111+0x3f00], R8 ;  /* 0x003f00086f007388 */ /* 0x000fe80000000400 */
[----:B------:R0:W-:Y:S04]  /*7750*/  STS.U16 [R111+0x500], R58 ;  /* 0x0005003a6f007388 */ /* 0x0001e80000000400 */
[----:B------:R-:W-:Y:S04]  /*7760*/  STS.U16 [R111+0x700], R56 ;  /* 0x000700386f007388 */ /* 0x000fe80000000400 */
        /* <DEDUP_REMOVED lines=20> */
[----:B---3--:R-:W-:Y:S04]  /*78b0*/  STS.U16 [R111+0x3100], R97 ;  /* 0x003100616f007388 */ /* 0x008fe80000000400 */
[----:B--2---:R-:W-:Y:S04]  /*78c0*/  STS.U16 [R111+0x3300], R98 ;  /* 0x003300626f007388 */ /* 0x004fe80000000400 */
[----:B----4-:R-:W-:Y:S04]  /*78d0*/  STS.U16 [R111+0x3500], R95 ;  /* 0x0035005f6f007388 */ /* 0x010fe80000000400 */
[----:B------:R-:W-:Y:S04]  /*78e0*/  STS.U16 [R111+0x3700], R94 ;  /* 0x0037005e6f007388 */ /* 0x000fe80000000400 */
[----:B------:R-:W-:Y:S04]  /*78f0*/  STS.U16 [R111+0x3900], R87 ;  /* 0x003900576f007388 */ /* 0x000fe80000000400 */
[----:B------:R-:W-:Y:S01]  /*7900*/  STS.U16 [R111+0x3b00], R85 ;  /* 0x003b00556f007388 */ /* 0x000fe20000000400 */
[----:B------:R-:W-:-:S03]  /*7910*/  LOP3.LUT R99, R185, 0x20, RZ, 0x3c, !PT ;  /* 0x00000020b9637812 */ /* 0x000fc600078e3cff */
[----:B------:R1:W-:Y:S04]  /*7920*/  STS.U16 [R111+0x3d00], R59 ;  /* 0x003d003b6f007388 */ /* 0x0003e80000000400 */
[----:B------:R-:W-:Y:S01]  /*7930*/  BAR.SYNC.DEFER_BLOCKING 0x0 ;  /* 0x0000000000007b1d */ /* 0x000fe20000010000 */
[C---:B0-----:R-:W-:Y:S02]  /*7940*/  LOP3.LUT R58, R185.reuse, 0x40, RZ, 0x3c, !PT ;  /* 0x00000040b93a7812 */ /* 0x041fe400078e3cff */
[----:B-1----:R-:W-:-:S03]  /*7950*/  LOP3.LUT R111, R185, 0x60, RZ, 0x3c, !PT ;  /* 0x00000060b96f7812 */ /* 0x002fc600078e3cff */
[----:B------:R-:W-:Y:S04]  /*7960*/  LDSM.16.MT88.4 R84, [R185+0x4000] ;  /* 0x00400000b954783b */ /* 0x000fe80000004200 */
[----:B------:R-:W0:Y:S04]  /*7970*/  LDSM.16.M88.4 R8, [R7] ;  /* 0x000000000708783b */ /* 0x000e280000000200 */
[----:B------:R-:W1:Y:S04]  /*7980*/  LDSM.16.MT88.4 R96, [R99+0x4000] ;  /* 0x004000006360783b */ /* 0x000e680000004200 */
[----:B------:R-:W2:Y:S04]  /*7990*/  LDSM.16.MT88.4 R56, [R58+0x4000] ;  /* 0x004000003a38783b */ /* 0x000ea80000004200 */
[----:B------:R-:W3:Y:S04]  /*79a0*/  LDSM.16.MT88.4 R92, [R111+0x4000] ;  /* 0x004000006f5c783b */ /* 0x000ee80000004200 */
[----:B------:R-:W4:Y:S04]  /*79b0*/  LDSM.16.M88.4 R12, [R7+0x800] ;  /* 0x00080000070c783b */ /* 0x000f280000000200 */
[----:B------:R-:W3:Y:S04]  /*79c0*/  LDSM.16.M88.4 R20, [R7+0x1000] ;  /* 0x001000000714783b */ /* 0x000ee80000000200 */
[----:B------:R-:W3:Y:S01]  /*79d0*/  LDSM.16.M88.4 R16, [R7+0x1800] ;  /* 0x001800000710783b */ /* 0x000ee20000000200 */
[-C--:B0-----:R-:W-:Y:S08]  /*79e0*/  HMMA.16816.F32 R152, R84, R8.reuse, R152 ;  /* 0x000000085498723c */ /* 0x081ff00000001898 */
[-C--:B-1----:R-:W-:Y:S08]  /*79f0*/  HMMA.16816.F32 R176, R96, R8.reuse, R176 ;  /* 0x0000000860b0723c */ /* 0x082ff000000018b0 */
[-C--:B--2---:R-:W-:Y:S08]  /*7a00*/  HMMA.16816.F32 R60, R56, R8.reuse, R60 ;  /* 0x00000008383c723c */ /* 0x084ff0000000183c */
[----:B---3--:R-:W-:Y:S07]  /*7a10*/  HMMA.16816.F32 R180, R92, R8, R180 ;  /* 0x000000085cb4723c */ /* 0x008fee00000018b4 */
[----:B------:R-:W-:Y:S01]  /*7a20*/  IMAD.MOV.U32 R9, RZ, RZ, R107 ;  /* 0x000000ffff097224 */ /* 0x000fe200078e006b */
[-C--:B----4-:R-:W-:Y:S08]  /*7a30*/  HMMA.16816.F32 R148, R84, R12.reuse, R148 ;  /* 0x0000000c5494723c */ /* 0x090ff00000001894 */
[-C--:B------:R-:W-:Y:S08]  /*7a40*/  HMMA.16816.F32 R156, R96, R12.reuse, R156 ;  /* 0x0000000c609c723c */ /* 0x080ff0000000189c */
[-C--:B------:R-:W-:Y:S08]  /*7a50*/  HMMA.16816.F32 R64, R56, R12.reuse, R64 ;  /* 0x0000000c3840723c */ /* 0x080ff00000001840 */
[----:B------:R-:W-:Y:S07]  /*7a60*/  HMMA.16816.F32 R72, R92, R12, R72 ;  /* 0x0000000c5c48723c */ /* 0x000fee0000001848 */
[----:B------:R-:W-:Y:S01]  /*7a70*/  IMAD.MOV.U32 R12, RZ, RZ, R106 ;  /* 0x000000ffff0c7224 */ /* 0x000fe200078e006a */
[----:B------:R-:W-:Y:S01]  /*7a80*/  HMMA.16816.F32 R144, R84, R20, R144 ;  /* 0x000000145490723c */ /* 0x000fe20000001890 */
[----:B------:R-:W-:-:S07]  /*7a90*/  IMAD.MOV.U32 R13, RZ, RZ, R105 ;  /* 0x000000ffff0d7224 */ /* 0x000fce00078e0069 */
[-C--:B------:R-:W-:Y:S08]  /*7aa0*/  HMMA.16816.F32 R140, R96, R20.reuse, R140 ;  /* 0x00000014608c723c */ /* 0x080ff0000000188c */
[-C--:B------:R-:W-:Y:S08]  /*7ab0*/  HMMA.16816.F32 R160, R56, R20.reuse, R160 ;  /* 0x0000001438a0723c */ /* 0x080ff000000018a0 */
[----:B------:R-:W-:Y:S07]  /*7ac0*/  HMMA.16816.F32 R76, R92, R20, R76 ;  /* 0x000000145c4c723c */ /* 0x000fee000000184c */
[----:B------:R-:W-:Y:S01]  /*7ad0*/  IMAD.MOV.U32 R20, RZ, RZ, R104 ;  /* 0x000000ffff147224 */ /* 0x000fe200078e0068 */
[-C--:B------:R-:W-:Y:S01]  /*7ae0*/  HMMA.16816.F32 R40, R84, R16.reuse, R40 ;  /* 0x000000105428723c */ /* 0x080fe20000001828 */
[----:B------:R-:W-:Y:S01]  /*7af0*/  IMAD.MOV.U32 R21, RZ, RZ, R103 ;  /* 0x000000ffff157224 */ /* 0x000fe200078e0067 */
[----:B------:R-:W0:Y:S06]  /*7b00*/  LDSM.16.M88.4 R104, [R7+0x2000] ;  /* 0x002000000768783b */ /* 0x000e2c0000000200 */
[-C--:B------:R-:W-:Y:S08]  /*7b10*/  HMMA.16816.F32 R136, R96, R16.reuse, R136 ;  /* 0x000000106088723c */ /* 0x080ff00000001888 */
[-C--:B------:R-:W-:Y:S08]  /*7b20*/  HMMA.16816.F32 R164, R56, R16.reuse, R164 ;  /* 0x0000001038a4723c */ /* 0x080ff000000018a4 */
[----:B------:R-:W-:Y:S07]  /*7b30*/  HMMA.16816.F32 R80, R92, R16, R80 ;  /* 0x000000105c50723c */ /* 0x000fee0000001850 */
[----:B------:R-:W-:-:S02]  /*7b40*/  IMAD.MOV.U32 R16, RZ, RZ, R102 ;  /* 0x000000ffff107224 */ /* 0x000fc400078e0066 */
[----:B------:R-:W-:Y:S02]  /*7b50*/  IMAD.MOV.U32 R17, RZ, RZ, R101 ;  /* 0x000000ffff117224 */ /* 0x000fe400078e0065 */
[----:B------:R-:W1:Y:S01]  /*7b60*/  LDSM.16.M88.4 R100, [R7+0x2800] ;  /* 0x002800000764783b */ /* 0x000e620000000200 */
[----:B------:R-:W-:Y:S01]  /*7b70*/  IMAD.MOV.U32 R8, RZ, RZ, R110 ;  /* 0x000000ffff087224 */ /* 0x000fe200078e006e */
[-C--:B0-----:R-:W-:Y:S08]  /*7b80*/  HMMA.16816.F32 R36, R84, R104.reuse, R36 ;  /* 0x000000685424723c */ /* 0x081ff00000001824 */
[-C--:B------:R-:W-:Y:S08]  /*7b90*/  HMMA.16816.F32 R132, R96, R104.reuse, R132 ;  /* 0x000000686084723c */ /* 0x080ff00000001884 */
[-C--:B------:R-:W-:Y:S08]  /*7ba0*/  HMMA.16816.F32 R128, R56, R104.reuse, R128 ;  /* 0x000000683880723c */ /* 0x080ff00000001880 */
[----:B------:R-:W-:Y:S07]  /*7bb0*/  HMMA.16816.F32 R168, R92, R104, R168 ;  /* 0x000000685ca8723c */ /* 0x000fee00000018a8 */
[----:B------:R-:W-:Y:S01]  /*7bc0*/  IMAD.MOV.U32 R105, RZ, RZ, R109 ;  /* 0x000000ffff697224 */ /* 0x000fe200078e006d */
[-C--:B-1----:R-:W-:Y:S08]  /*7bd0*/  HMMA.16816.F32 R32, R84, R100.reuse, R32 ;  /* 0x000000645420723c */ /* 0x082ff00000001820 */
[-C--:B------:R-:W-:Y:S08]  /*7be0*/  HMMA.16816.F32 R44, R96, R100.reuse, R44 ;  /* 0x00000064602c723c */ /* 0x080ff0000000182c */
[-C--:B------:R-:W-:Y:S08]  /*7bf0*/  HMMA.16816.F32 R124, R56, R100.reuse, R124 ;  /* 0x00000064387c723c */ /* 0x080ff0000000187c */
[----:B------:R-:W-:Y:S07]  /*7c00*/  HMMA.16816.F32 R172, R92, R100, R172 ;  /* 0x000000645cac723c */ /* 0x000fee00000018ac */
[----:B------:R-:W-:-:S02]  /*7c10*/  IMAD.MOV.U32 R100, RZ, RZ, R108 ;  /* 0x000000ffff647224 */ /* 0x000fc400078e006c */
[----:B------:R-:W0:Y:S01]  /*7c20*/  LDSM.16.M88.4 R108, [R7+0x3000] ;  /* 0x00300000076c783b */ /* 0x000e220000000200 */
[----:B------:R-:W-:Y:S02]  /*7c30*/  IMAD.MOV.U32 R104, RZ, RZ, R21 ;  /* 0x000000ffff687224 */ /* 0x000fe400078e0015 */
[----:B------:R-:W-:Y:S02]  /*7c40*/  IMAD.MOV.U32 R101, RZ, RZ, R12 ;  /* 0x000000ffff657224 */ /* 0x000fe400078e000c */
[----:B------:R-:W-:Y:S02]  /*7c50*/  IMAD.MOV.U32 R21, RZ, RZ, R115 ;  /* 0x000000ffff157224 */ /* 0x000fe400078e0073 */
[----:B------:R-:W-:Y:S01]  /*7c60*/  IMAD.MOV.U32 R12, RZ, RZ, R112 ;  /* 0x000000ffff0c7224 */ /* 0x000fe200078e0070 */
[-C--:B0-----:R-:W-:Y:S08]  /*7c70*/  HMMA.16816.F32 R28, R84, R108.reuse, R28 ;  /* 0x0000006c541c723c */ /* 0x081ff0000000181c */
[-C--:B------:R-:W-:Y:S08]  /*7c80*/  HMMA.16816.F32 R48, R96, R108.reuse, R48 ;  /* 0x0000006c6030723c */ /* 0x080ff00000001830 */
[-C--:B------:R-:W-:Y:S08]  /*7c90*/  HMMA.16816.F32 R120, R56, R108.reuse, R120 ;  /* 0x0000006c3878723c */ /* 0x080ff00000001878 */
[----:B------:R-:W-:Y:S07]  /*7ca0*/  HMMA.16816.F32 R116, R92, R108, R116 ;  /* 0x0000006c5c74723c */ /* 0x000fee0000001874 */
[----:B------:R-:W-:-:S02]  /*7cb0*/  IMAD.MOV.U32 R109, RZ, RZ, R105 ;  /* 0x000000ffff6d7224 */ /* 0x000fc400078e0069 */
[----:B------:R-:W-:Y:S02]  /*7cc0*/  IMAD.MOV.U32 R108, RZ, RZ, R20 ;  /* 0x000000ffff6c7224 */ /* 0x000fe400078e0014 */
[----:B------:R-:W-:Y:S02]  /*7cd0*/  IMAD.MOV.U32 R105, RZ, RZ, R16 ;  /* 0x000000ffff697224 */ /* 0x000fe400078e0010 */
[----:B------:R-:W-:Y:S02]  /*7ce0*/  IMAD.MOV.U32 R20, RZ, RZ, R13 ;  /* 0x000000ffff147224 */ /* 0x000fe400078e000d */
[----:B------:R-:W-:Y:S02]  /*7cf0*/  IMAD.MOV.U32 R16, RZ, RZ, R114 ;  /* 0x000000ffff107224 */ /* 0x000fe400078e0072 */
[----:B------:R-:W-:Y:S02]  /*7d00*/  IMAD.MOV.U32 R13, RZ, RZ, R113 ;  /* 0x000000ffff0d7224 */ /* 0x000fe400078e0071 */
[----:B------:R-:W0:Y:S02]  /*7d10*/  LDSM.16.M88.4 R112, [R7+0x3800] ;  /* 0x003800000770783b */ /* 0x000e240000000200 */
[----:B0-----:R-:W-:Y:S07]  /*7d20*/  HMMA.16816.F32 R24, R84, R112, R24 ;  /* 0x000000705418723c */ /* 0x001fee0000001818 */
[----:B------:R-:W-:-:S02]  /*7d30*/  IMAD.MOV.U32 R84, RZ, RZ, R68 ;  /* 0x000000ffff547224 */ /* 0x000fc400078e0044 */
[----:B------:R-:W2:Y:S01]  /*7d40*/  LDL.LU R68, [R1+0x1b4] ;  /* 0x0001b40001447983 */ /* 0x000ea20000300800 */
[----:B------:R-:W-:Y:S02]  /*7d50*/  IMAD.MOV.U32 R85, RZ, RZ, R69 ;  /* 0x000000ffff557224 */ /* 0x000fe400078e0045 */
[----:B------:R-:W-:Y:S01]  /*7d60*/  IMAD.MOV.U32 R86, RZ, RZ, R70 ;  /* 0x000000ffff567224 */ /* 0x000fe200078e0046 */
[----:B------:R-:W2:Y:S01]  /*7d70*/  LDL.LU R69, [R1+0x1b0] ;  /* 0x0001b00001457983 */ /* 0x000ea20000300800 */
[----:B------:R-:W-:-:S03]  /*7d80*/  IMAD.MOV.U32 R87, RZ, RZ, R71 ;  /* 0x000000ffff577224 */ /* 0x000fc600078e0047 */
[----:B------:R-:W2:Y:S04]  /*7d90*/  LDL.LU R70, [R1+0x1ac] ;  /* 0x0001ac0001467983 */ /* 0x000ea80000300800 */
[----:B------:R-:W2:Y:S01]  /*7da0*/  LDL.LU R71, [R1+0x1a8] ;  /* 0x0001a80001477983 */ /* 0x000ea20000300800 */
[----:B------:R-:W-:Y:S07]  /*7db0*/  HMMA.16816.F32 R52, R96, R112, R52 ;  /* 0x000000706034723c */ /* 0x000fee0000001834 */
[----:B------:R-:W-:-:S02]  /*7dc0*/  IMAD.MOV.U32 R97, RZ, RZ, R84 ;  /* 0x000000ffff617224 */ /* 0x000fc400078e0054 */
[----:B------:R-:W-:Y:S02]  /*7dd0*/  IMAD.MOV.U32 R99, RZ, RZ, R85 ;  /* 0x000000ffff637224 */ /* 0x000fe400078e0055 */
[----:B------:R-:W-:Y:S02]  /*7de0*/  IMAD.MOV.U32 R98, RZ, RZ, R86 ;  /* 0x000000ffff627224 */ /* 0x000fe400078e0056 */
[----:B------:R-:W-:Y:S02]  /*7df0*/  IMAD.MOV.U32 R96, RZ, RZ, R87 ;  /* 0x000000ffff607224 */ /* 0x000fe400078e0057 */
[----:B------:R-:W0:Y:S01]  /*7e00*/  LDSM.16.MT88.4 R84, [R185+0x4800] ;  /* 0x00480000b954783b */ /* 0x000e220000004200 */
[----:B------:R-:W-:Y:S07]  /*7e10*/  HMMA.16816.F32 R88, R56, R112, R88 ;  /* 0x000000703858723c */ /* 0x000fee0000001858 */
[----:B------:R-:W-:-:S02]  /*7e20*/  IMAD.MOV.U32 R59, RZ, RZ, R211 ;  /* 0x000000ffff3b7224 */ /* 0x000fc400078e00d3 */
[----:B------:R-:W-:Y:S02]  /*7e30*/  IMAD.MOV.U32 R58, RZ, RZ, R210 ;  /* 0x000000ffff3a7224 */ /* 0x000fe400078e00d2 */
[----:B------:R-:W3:Y:S04]  /*7e40*/  LDL.LU R210, [R1+0x1a4] ;  /* 0x0001a40001d27983 */ /* 0x000ee80000300800 */
[----:B------:R-:W4:Y:S01]  /*7e50*/  LDL.LU R211, [R1+0x1a0] ;  /* 0x0001a00001d37983 */ /* 0x000f220000300800 */
[C---:B0-----:R-:W-:Y:S08]  /*7e60*/  HMMA.16816.F32 R152, R84.reuse, R10, R152 ;  /* 0x0000000a5498723c */ /* 0x041ff00000001898 */
[C---:B------:R-:W-:Y:S08]  /*7e70*/  HMMA.16816.F32 R148, R84.reuse, R14, R148 ;  /* 0x0000000e5494723c */ /* 0x040ff00000001894 */
[C---:B------:R-:W-:Y:S08]  /*7e80*/  HMMA.16816.F32 R144, R84.reuse, R22, R144 ;  /* 0x000000165490723c */ /* 0x040ff00000001890 */
[C---:B------:R-:W-:Y:S08]  /*7e90*/  HMMA.16816.F32 R40, R84.reuse, R18, R40 ;  /* 0x000000125428723c */ /* 0x040ff00000001828 */
[C---:B------:R-:W-:Y:S08]  /*7ea0*/  HMMA.16816.F32 R36, R84.reuse, R106, R36 ;  /* 0x0000006a5424723c */ /* 0x040ff00000001824 */
[C---:B------:R-:W-:Y:S08]  /*7eb0*/  HMMA.16816.F32 R32, R84.reuse, R102, R32 ;  /* 0x000000665420723c */ /* 0x040ff00000001820 */
[C---:B------:R-:W-:Y:S08]  /*7ec0*/  HMMA.16816.F32 R28, R84.reuse, R110, R28 ;  /* 0x0000006e541c723c */ /* 0x040ff0000000181c */
[----:B------:R-:W-:Y:S08]  /*7ed0*/  HMMA.16816.F32 R24, R84, R114, R24 ;  /* 0x000000725418723c */ /* 0x000ff00000001818 */
[----:B--2---:R-:W-:Y:S07]  /*7ee0*/  HMMA.16816.F32 R68, R92, R112, R68 ;  /* 0x000000705c44723c */ /* 0x004fee0000001844 */
[----:B------:R-:W-:Y:S01]  /*7ef0*/  IMAD.MOV.U32 R112, RZ, RZ, R59 ;  /* 0x000000ffff707224 */ /* 0x000fe200078e003b */
[C---:B------:R-:W-:Y:S01]  /*7f00*/  LOP3.LUT R59, R185.reuse, 0x20, RZ, 0x3c, !PT ;  /* 0x00000020b93b7812 */ /* 0x040fe200078e3cff */
[----:B------:R-:W-:Y:S01]  /*7f10*/  IMAD.MOV.U32 R113, RZ, RZ, R58 ;  /* 0x000000ffff717224 */ /* 0x000fe200078e003a */
[----:B------:R-:W-:-:S03]  /*7f20*/  LOP3.LUT R58, R185, 0x40, RZ, 0x3c, !PT ;  /* 0x00000040b93a7812 */ /* 0x000fc600078e3cff */
[----:B------:R-:W0:Y:S04]  /*7f30*/  LDSM.16.MT88.4 R92, [R59+0x4800] ;  /* 0x004800003b5c783b */ /* 0x000e280000004200 */
[----:B------:R-:W1:Y:S01]  /*7f40*/  LDSM.16.MT88.4 R84, [R58+0x4800] ;  /* 0x004800003a54783b */ /* 0x000e620000004200 */
[C---:B0-----:R-:W-:Y:S08]  /*7f50*/  HMMA.16816.F32 R176, R92.reuse, R10, R176 ;  /* 0x0000000a5cb0723c */ /* 0x041ff000000018b0 */
[C---:B------:R-:W-:Y:S08]  /*7f60*/  HMMA.16816.F32 R156, R92.reuse, R14, R156 ;  /* 0x0000000e5c9c723c */ /* 0x040ff0000000189c */
[C---:B------:R-:W-:Y:S08]  /*7f70*/  HMMA.16816.F32 R140, R92.reuse, R22, R140 ;  /* 0x000000165c8c723c */ /* 0x040ff0000000188c */
[C---:B------:R-:W-:Y:S08]  /*7f80*/  HMMA.16816.F32 R136, R92.reuse, R18, R136 ;  /* 0x000000125c88723c */ /* 0x040ff00000001888 */
[C---:B------:R-:W-:Y:S08]  /*7f90*/  HMMA.16816.F32 R132, R92.reuse, R106, R132 ;  /* 0x0000006a5c84723c */ /* 0x040ff00000001884 */
[C---:B------:R-:W-:Y:S08]  /*7fa0*/  HMMA.16816.F32 R44, R92.reuse, R102, R44 ;  /* 0x000000665c2c723c */ /* 0x040ff0000000182c */
[C---:B------:R-:W-:Y:S08]  /*7fb0*/  HMMA.16816.F32 R48, R92.reuse, R110, R48 ;  /* 0x0000006e5c30723c */ /* 0x040ff00000001830 */
[----:B------:R-:W-:Y:S07]  /*7fc0*/  HMMA.16816.F32 R52, R92, R114, R52 ;  /* 0x000000725c34723c */ /* 0x000fee0000001834 */
[----:B------:R-:W-:Y:S01]  /*7fd0*/  IMAD.MOV.U32 R94, RZ, RZ, R242 ;  /* 0x000000ffff5e7224 */ /* 0x000fe200078e00f2 */
[----:B-1----:R-:W-:Y:S01]  /*7fe0*/  HMMA.16816.F32 R60, R84, R10, R60 ;  /* 0x0000000a543c723c */ /* 0x002fe2000000183c */
[----:B------:R-:W2:Y:S01]  /*7ff0*/  LDL.LU R242, [R1+0x19c] ;  /* 0x00019c0001f27983 */ /* 0x000ea20000300800 */
[----:B------:R-:W-:-:S02]  /*8000*/  IMAD.MOV.U32 R93, RZ, RZ, R188 ;  /* 0x000000ffff5d7224 */ /* 0x000fc400078e00bc */
[----:B------:R-:W-:Y:S01]  /*8010*/  IMAD.MOV.U32 R92, RZ, RZ, R252 ;  /* 0x000000ffff5c7224 */ /* 0x000fe200078e00fc */
[----:B------:R-:W2:Y:S03]  /*8020*/  LDL.LU R188, [R1+0x198] ;  /* 0x0001980001bc7983 */ /* 0x000ea60000300800 */
[C---:B------:R-:W-:Y:S01]  /*8030*/  HMMA.16816.F32 R64, R84.reuse, R14, R64 ;  /* 0x0000000e5440723c */ /* 0x040fe20000001840 */
[----:B------:R-:W3:Y:S07]  /*8040*/  LDL.LU R252, [R1+0x194] ;  /* 0x0001940001fc7983 */ /* 0x000eee0000300800 */
[C---:B------:R-:W-:Y:S08]  /*8050*/  HMMA.16816.F32 R160, R84.reuse, R22, R160 ;  /* 0x0000001654a0723c */ /* 0x040ff000000018a0 */
[C---:B------:R-:W-:Y:S08]  /*8060*/  HMMA.16816.F32 R164, R84.reuse, R18, R164 ;  /* 0x0000001254a4723c */ /* 0x040ff000000018a4 */
[C---:B------:R-:W-:Y:S08]  /*8070*/  HMMA.16816.F32 R128, R84.reuse, R106, R128 ;  /* 0x0000006a5480723c */ /* 0x040ff00000001880 */
[C---:B------:R-:W-:Y:S08]  /*8080*/  HMMA.16816.F32 R124, R84.reuse, R102, R124 ;  /* 0x00000066547c723c */ /* 0x040ff0000000187c */
[C---:B------:R-:W-:Y:S08]  /*8090*/  HMMA.16816.F32 R120, R84.reuse, R110, R120 ;  /* 0x0000006e5478723c */ /* 0x040ff00000001878 */
[----:B------:R-:W-:Y:S07]  /*80a0*/  HMMA.16816.F32 R88, R84, R114, R88 ;  /* 0x000000725458723c */ /* 0x000fee0000001858 */
[----:B------:R-:W-:-:S02]  /*80b0*/  IMAD.MOV.U32 R86, RZ, RZ, R9 ;  /* 0x000000ffff567224 */ /* 0x000fc400078e0009 */
[----:B------:R-:W-:Y:S02]  /*80c0*/  IMAD.MOV.U32 R9, RZ, RZ, R187 ;  /* 0x000000ffff097224 */ /* 0x000fe400078e00bb */
[----:B------:R-:W3:Y:S01]  /*80d0*/  LDL.LU R187, [R1+0x190] ;  /* 0x0001900001bb7983 */ /* 0x000ee20000300800 */
[----:B------:R-:W-:Y:S02]  /*80e0*/  IMAD.MOV.U32 R95, RZ, RZ, R184 ;  /* 0x000000ffff5f7224 */ /* 0x000fe400078e00b8 */
[----:B------:R-:W-:Y:S02]  /*80f0*/  IMAD.MOV.U32 R184, RZ, RZ, c[0x0][0x18c] ;  /* 0x00006300ffb87624 */ /* 0x000fe400078e00ff */
[----:B------:R-:W-:Y:S02]  /*8100*/  IMAD.MOV.U32 R87, RZ, RZ, R8 ;  /* 0x000000ffff577224 */ /* 0x000fe400078e0008 */
[----:B------:R-:W-:Y:S02]  /*8110*/  IMAD.SHL.U32 R184, R184, 0x20, RZ ;  /* 0x00000020b8b87824 */ /* 0x000fe400078e00ff */
[----:B------:R-:W-:-:S02]  /*8120*/  IMAD.MOV.U32 R8, RZ, RZ, R215 ;  /* 0x000000ffff087224 */ /* 0x000fc400078e00d7 */
[----:B------:R-:W-:Y:S01]  /*8130*/  IMAD.MOV.U32 R85, RZ, RZ, R86 ;  /* 0x000000ffff557224 */ /* 0x000fe200078e0056 */
[----:B------:R-:W4:Y:S01]  /*8140*/  LDL.LU R215, [R1+0x18c] ;  /* 0x00018c0001d77983 */ /* 0x000f220000300800 */
[----:B------:R-:W-:-:S04]  /*8150*/  IMAD.WIDE R8, R184, 0x2, R8 ;  /* 0x00000002b8087825 */ /* 0x000fc800078e0208 */
[----:B------:R-:W-:Y:S02]  /*8160*/  IMAD.MOV.U32 R84, RZ, RZ, R92 ;  /* 0x000000ffff547224 */ /* 0x000fe400078e005c */
[----:B------:R-:W-:Y:S01]  /*8170*/  IMAD.MOV.U32 R86, RZ, RZ, R94 ;  /* 0x000000ffff567224 */ /* 0x000fe200078e005e */
[----:B------:R0:W-:Y:S01]  /*8180*/  STL [R1+0xac], R8 ;  /* 0x0000ac0801007387 */ /* 0x0001e20000100800 */
[----:B------:R-:W-:Y:S02]  /*8190*/  IMAD.MOV.U32 R94, RZ, RZ, R112 ;  /* 0x000000ffff5e7224 */ /* 0x000fe400078e0070 */
[----:B------:R-:W-:Y:S01]  /*81a0*/  IMAD.MOV.U32 R92, RZ, RZ, R17 ;  /* 0x000000ffff5c7224 */ /* 0x000fe200078e0011 */
[----:B------:R1:W-:Y:S01]  /*81b0*/  STL [R1], R9 ;  /* 0x0000000901007387 */ /* 0x0003e20000100800 */
[----:B------:R-:W-:Y:S02]  /*81c0*/  IMAD.MOV.U32 R17, RZ, RZ, R12 ;  /* 0x000000ffff117224 */ /* 0x000fe400078e000c */
[----:B------:R-:W-:-:S02]  /*81d0*/  IMAD.MOV.U32 R112, RZ, RZ, R13 ;  /* 0x000000ffff707224 */ /* 0x000fc400078e000d */
[----:B------:R-:W-:Y:S02]  /*81e0*/  IMAD.MOV.U32 R12, RZ, RZ, R231 ;  /* 0x000000ffff0c7224 */ /* 0x000fe400078e00e7 */
[----:B------:R-:W-:Y:S01]  /*81f0*/  IMAD.MOV.U32 R13, RZ, RZ, R191 ;  /* 0x000000ffff0d7224 */ /* 0x000fe200078e00bf */
[----:B------:R-:W4:Y:S01]  /*8200*/  LDL.LU R231, [R1+0x188] ;  /* 0x0001880001e77983 */ /* 0x000f220000300800 */
[----:B0-----:R-:W-:Y:S02]  /*8210*/  IMAD.MOV.U32 R8, RZ, RZ, R217 ;  /* 0x000000ffff087224 */ /* 0x001fe400078e00d9 */
[----:B-1----:R-:W-:Y:S02]  /*8220*/  IMAD.MOV.U32 R9, RZ, RZ, R216 ;  /* 0x000000ffff097224 */ /* 0x002fe400078e00d8 */
[C---:B------:R-:W-:Y:S01]  /*8230*/  IMAD.WIDE R12, R184.reuse, 0x2, R12 ;  /* 0x00000002b80c7825 */ /* 0x040fe200078e020c */
[----:B------:R-:W4:Y:S03]  /*8240*/  LDL.LU R216, [R1+0x184] ;  /* 0x0001840001d87983 */ /* 0x000f260000300800 */
[----:B------:R-:W-:Y:S01]  /*8250*/  IMAD.WIDE R8, R184, 0x2, R8 ;  /* 0x00000002b8087825 */ /* 0x000fe200078e0208 */
[----:B------:R-:W4:Y:S03]  /*8260*/  LDL.LU R217, [R1+0x180] ;  /* 0x0001800001d97983 */ /* 0x000f260000300800 */
[----:B------:R-:W-:Y:S01]  /*8270*/  IMAD.MOV.U32 R191, RZ, RZ, R13 ;  /* 0x000000ffffbf7224 */ /* 0x000fe200078e000d */
[----:B------:R0:W-:Y:S04]  /*8280*/  STL [R1+0x4], R12 ;  /* 0x0000040c01007387 */ /* 0x0001e80000100800 */
[----:B------:R1:W-:Y:S04]  /*8290*/  STL [R1+0xb0], R8 ;  /* 0x0000b00801007387 */ /* 0x0003e80000100800 */
[----:B------:R1:W-:Y:S01]  /*82a0*/  STL [R1+0x8], R9 ;  /* 0x0000080901007387 */ /* 0x0003e20000100800 */
[----:B0-----:R-:W-:-:S02]  /*82b0*/  IMAD.MOV.U32 R12, RZ, RZ, R243 ;  /* 0x000000ffff0c7224 */ /* 0x001fc400078e00f3 */
[----:B------:R-:W-:Y:S01]  /*82c0*/  IMAD.MOV.U32 R13, RZ, RZ, R194 ;  /* 0x000000ffff0d7224 */ /* 0x000fe200078e00c2 */
[----:B------:R-:W4:Y:S01]  /*82d0*/  LDL.LU R243, [R1+0x17c] ;  /* 0x00017c0001f37983 */ /* 0x000f220000300800 */
[----:B-1----:R-:W-:Y:S02]  /*82e0*/  IMAD.MOV.U32 R8, RZ, RZ, R246 ;  /* 0x000000ffff087224 */ /* 0x002fe400078e00f6 */
[----:B------:R-:W-:Y:S02]  /*82f0*/  IMAD.MOV.U32 R9, RZ, RZ, R221 ;  /* 0x000000ffff097224 */ /* 0x000fe400078e00dd */
        /* <DEDUP_REMOVED lines=27> */
[----:B------:R-:W-:Y:S01]  /*84b0*/  LOP3.LUT R59, R185, 0x60, RZ, 0x3c, !PT ;  /* 0x00000060b93b7812 */ /* 0x000fe200078e3cff */
[----:B------:R-:W4:Y:S02]  /*84c0*/  LDL.LU R225, [R1+0x160] ;  /* 0x0001600001e17983 */ /* 0x000f240000300800 */
[----:B------:R-:W-:-:S02]  /*84d0*/  IMAD.WIDE R8, R184, 0x2, R8 ;  /* 0x00000002b8087825 */ /* 0x000fc400078e0208 */
[----:B------:R-:W4:Y:S02]  /*84e0*/  LDL.LU R249, [R1+0x15c] ;  /* 0x00015c0001f97983 */ /* 0x000f240000300800 */
[----:B------:R-:W-:Y:S02]  /*84f0*/  IMAD.MOV.U32 R200, RZ, RZ, R13 ;  /* 0x000000ffffc87224 */ /* 0x000fe400078e000d */
[----:B------:R0:W-:Y:S04]  /*8500*/  STL [R1+0x1c], R12 ;  /* 0x00001c0c01007387 */ /* 0x0001e80000100800 */
[----:B------:R1:W-:Y:S04]  /*8510*/  STL [R1+0xbc], R8 ;  /* 0x0000bc0801007387 */ /* 0x0003e80000100800 */
[----:B------:R1:W-:Y:S01]  /*8520*/  STL [R1+0x20], R9 ;  /* 0x0000200901007387 */ /* 0x0003e20000100800 */
[----:B0-----:R-:W-:-:S03]  /*8530*/  IMAD.MOV.U32 R12, RZ, RZ, R226 ;  /* 0x000000ffff0c7224 */ /* 0x001fc600078e00e2 */
[----:B------:R-:W0:Y:S01]  /*8540*/  LDSM.16.MT88.4 R56, [R59+0x4800] ;  /* 0x004800003b38783b */ /* 0x000e220000004200 */
[----:B------:R-:W-:Y:S02]  /*8550*/  IMAD.MOV.U32 R13, RZ, RZ, R203 ;  /* 0x000000ffff0d7224 */ /* 0x000fe400078e00cb */
[----:B-1----:R-:W-:Y:S01]  /*8560*/  IMAD.MOV.U32 R8, RZ, RZ, R251 ;  /* 0x000000ffff087224 */ /* 0x002fe200078e00fb */
[----:B------:R-:W4:Y:S01]  /*8570*/  LDL.LU R226, [R1+0x158] ;  /* 0x0001580001e27983 */ /* 0x000f220000300800 */
        /* <DEDUP_REMOVED lines=8> */
[----:B------:R1:W-:Y:S02]  /*8600*/  STL [R1+0x28], R9 ;  /* 0x0000280901007387 */ /* 0x0003e40000100800 */
[----:B-1----:R-:W-:-:S02]  /*8610*/  IMAD.MOV.U32 R12, RZ, RZ, R4 ;  /* 0x000000ffff0c7224 */ /* 0x002fc400078e0004 */
[----:B------:R-:W-:Y:S01]  /*8620*/  IMAD.MOV.U32 R13, RZ, RZ, R206 ;  /* 0x000000ffff0d7224 */ /* 0x000fe200078e00ce */
[----:B------:R-:W4:Y:S01]  /*8630*/  LDL.LU R4, [R1+0x14c] ;  /* 0x00014c0001047983 */ /* 0x000f220000300800 */
[----:B------:R-:W-:Y:S02]  /*8640*/  IMAD.MOV.U32 R8, RZ, RZ, R5 ;  /* 0x000000ffff087224 */ /* 0x000fe400078e0005 */
        /* <DEDUP_REMOVED lines=9> */
[----:B-1----:R-:W-:-:S02]  /*86e0*/  IMAD.MOV.U32 R12, RZ, RZ, R229 ;  /* 0x000000ffff0c7224 */ /* 0x002fc400078e00e5 */
[----:B------:R-:W-:Y:S01]  /*86f0*/  IMAD.MOV.U32 R13, RZ, RZ, R209 ;  /* 0x000000ffff0d7224 */ /* 0x000fe200078e00d1 */
[----:B------:R-:W4:Y:S01]  /*8700*/  LDL.LU R229, [R1+0x140] ;  /* 0x0001400001e57983 */ /* 0x000f220000300800 */
[----:B0-----:R-:W-:Y:S02]  /*8710*/  IMAD.MOV.U32 R8, RZ, RZ, R186 ;  /* 0x000000ffff087224 */ /* 0x001fe400078e00ba */
[----:B------:R-:W-:Y:S02]  /*8720*/  IMAD.MOV.U32 R9, RZ, RZ, R239 ;  /* 0x000000ffff097224 */ /* 0x000fe400078e00ef */
[C---:B------:R-:W-:Y:S01]  /*8730*/  IMAD.WIDE R12, R184.reuse, 0x2, R12 ;  /* 0x00000002b80c7825 */ /* 0x040fe200078e020c */
[----:B------:R-:W4:Y:S03]  /*8740*/  LDL.LU R239, [R1+0x13c] ;  /* 0x00013c0001ef7983 */ /* 0x000f260000300800 */
[----:B------:R-:W-:Y:S01]  /*8750*/  IMAD.WIDE R8, R184, 0x2, R8 ;  /* 0x00000002b8087825 */ /* 0x000fe200078e0208 */
[----:B------:R-:W4:Y:S03]  /*8760*/  LDL.LU R186, [R1+0x138] ;  /* 0x0001380001ba7983 */ /* 0x000f260000300800 */
[----:B------:R-:W-:Y:S01]  /*8770*/  IMAD.MOV.U32 R209, RZ, RZ, R13 ;  /* 0x000000ffffd17224 */ /* 0x000fe200078e000d */
[----:B------:R0:W-:Y:S04]  /*8780*/  STL [R1+0x34], R12 ;  /* 0x0000340c01007387 */ /* 0x0001e80000100800 */
[----:B------:R-:W-:Y:S04]  /*8790*/  STL [R1+0xc8], R8 ;  /* 0x0000c80801007387 */ /* 0x000fe80000100800 */
[----:B------:R2:W-:Y:S01]  /*87a0*/  STL [R1+0x38], R9 ;  /* 0x0000380901007387 */ /* 0x0005e20000100800 */
[----:B0-----:R-:W-:-:S02]  /*87b0*/  IMAD.MOV.U32 R12, RZ, RZ, R6 ;  /* 0x000000ffff0c7224 */ /* 0x001fc400078e0006 */
[----:B------:R-:W-:Y:S01]  /*87c0*/  IMAD.MOV.U32 R13, RZ, RZ, R212 ;  /* 0x000000ffff0d7224 */ /* 0x000fe200078e00d4 */
[----:B------:R-:W4:Y:S01]  /*87d0*/  LDL.LU R6, [R1+0x134] ;  /* 0x0001340001067983 */ /* 0x000f220000300800 */
[----:B--2---:R-:W-:Y:S02]  /*87e0*/  IMAD.MOV.U32 R9, RZ, RZ, R242 ;  /* 0x000000ffff097224 */ /* 0x004fe400078e00f2 */
[----:B------:R-:W-:Y:S01]  /*87f0*/  IMAD.WIDE R12, R184, 0x2, R12 ;  /* 0x00000002b80c7825 */ /* 0x000fe200078e020c */
[----:B------:R-:W2:Y:S01]  /*8800*/  LDL.LU R242, [R1+0x130] ;  /* 0x0001300001f27983 */ /* 0x000ea20000300800 */
[----:B------:R-:W-:Y:S07]  /*8810*/  HMMA.16816.F32 R72, R56, R14, R72 ;  /* 0x0000000e3848723c */ /* 0x000fee0000001848 */
[----:B------:R-:W-:-:S02]  /*8820*/  IMAD.MOV.U32 R15, RZ, RZ, R85 ;  /* 0x000000ffff0f7224 */ /* 0x000fc400078e0055 */
[----:B------:R-:W-:Y:S02]  /*8830*/  IMAD.MOV.U32 R85, RZ, RZ, R86 ;  /* 0x000000ffff557224 */ /* 0x000fe400078e0056 */
[----:B---3--:R-:W-:Y:S02]  /*8840*/  IMAD.MOV.U32 R8, RZ, RZ, R187 ;  /* 0x000000ffff087224 */ /* 0x008fe400078e00bb */
[----:B------:R-:W3:Y:S02]  /*8850*/  LDL.LU R187, [R1+0x12c] ;  /* 0x00012c0001bb7983 */ /* 0x000ee40000300800 */
[----:B------:R-:W-:Y:S02]  /*8860*/  IMAD.WIDE R8, R184, 0x2, R8 ;  /* 0x00000002b8087825 */ /* 0x000fe400078e0208 */
[----:B------:R4:W-:Y:S04]  /*8870*/  STL [R1+0x3c], R12 ;  /* 0x00003c0c01007387 */ /* 0x0009e80000100800 */
[----:B------:R0:W-:Y:S04]  /*8880*/  STL [R1+0xcc], R8 ;  /* 0x0000cc0801007387 */ /* 0x0001e80000100800 */
[----:B------:R1:W-:Y:S04]  /*8890*/  STL [R1+0x40], R9 ;  /* 0x0000400901007387 */ /* 0x0003e80000100800 */
[----:B------:R-:W2:Y:S01]  /*88a0*/  LDL.LU R86, [R1+0xd4] ;  /* 0x0000d40001567983 */ /* 0x000ea20000300800 */
[----:B------:R-:W-:Y:S07]  /*88b0*/  HMMA.16816.F32 R180, R56, R10, R180 ;  /* 0x0000000a38b4723c */ /* 0x000fee00000018b4 */
[----:B------:R-:W-:-:S02]  /*88c0*/  IMAD.MOV.U32 R10, RZ, RZ, R252 ;  /* 0x000000ffff0a7224 */ /* 0x000fc400078e00fc */
[----:B------:R-:W-:-:S04]  /*88d0*/  IMAD.MOV.U32 R11, RZ, RZ, R188 ;  /* 0x000000ffff0b7224 */ /* 0x000fc800078e00bc */
[----:B------:R-:W-:-:S04]  /*88e0*/  IMAD.WIDE R10, R184, 0x2, R10 ;  /* 0x00000002b80a7825 */ /* 0x000fc800078e020a */
[----:B------:R-:W-:Y:S02]  /*88f0*/  IMAD.MOV.U32 R252, RZ, RZ, R10 ;  /* 0x000000fffffc7224 */ /* 0x000fe400078e000a */
[----:B------:R-:W-:Y:S02]  /*8900*/  IMAD.MOV.U32 R188, RZ, RZ, R11 ;  /* 0x000000ffffbc7224 */ /* 0x000fe400078e000b */
[----:B------:R-:W-:Y:S02]  /*8910*/  IMAD.MOV.U32 R10, RZ, RZ, R190 ;  /* 0x000000ffff0a7224 */ /* 0x000fe400078e00be */
        /* <DEDUP_REMOVED lines=30> */
[----:B------:R-:W-:Y:S02]  /*8b00*/  IMAD.MOV.U32 R11, RZ, RZ, R207 ;  /* 0x000000ffff0b7224 */ /* 0x000fe400078e00cf */
[----:B------:R-:W-:Y:S02]  /*8b10*/  IMAD.MOV.U32 R212, RZ, RZ, R13 ;  /* 0x000000ffffd47224 */ /* 0x000fe400078e000d */
[----:B------:R-:W-:-:S04]  /*8b20*/  IMAD.WIDE R10, R184, 0x2, R10 ;  /* 0x00000002b80a7825 */ /* 0x000fc800078e020a */
[----:B----4-:R-:W-:Y:S02]  /*8b30*/  IMAD.MOV.U32 R12, RZ, RZ, R231 ;  /* 0x000000ffff0c7224 */ /* 0x010fe400078e00e7 */
[----:B------:R-:W-:Y:S01]  /*8b40*/  IMAD.MOV.U32 R13, RZ, RZ, R215 ;  /* 0x000000ffff0d7224 */ /* 0x000fe200078e00d7 */
[----:B------:R-:W4:Y:S01]  /*8b50*/  LDL.LU R231, [R1+0x128] ;  /* 0x0001280001e77983 */ /* 0x000f220000300800 */
[----:B0-----:R-:W-:Y:S02]  /*8b60*/  IMAD.MOV.U32 R8, RZ, RZ, R84 ;  /* 0x000000ffff087224 */ /* 0x001fe400078e0054 */
[----:B-1----:R-:W-:Y:S02]  /*8b70*/  IMAD.MOV.U32 R9, RZ, RZ, R15 ;  /* 0x000000ffff097224 */ /* 0x002fe400078e000f */
[----:B------:R-:W-:Y:S02]  /*8b80*/  IMAD.MOV.U32 R208, RZ, RZ, R10 ;  /* 0x000000ffffd07224 */ /* 0x000fe400078e000a */
[----:B------:R-:W-:-:S02]  /*8b90*/  IMAD.MOV.U32 R207, RZ, RZ, R11 ;  /* 0x000000ffffcf7224 */ /* 0x000fc400078e000b */
[----:B------:R-:W-:Y:S02]  /*8ba0*/  IMAD.MOV.U32 R10, RZ, RZ, R211 ;  /* 0x000000ffff0a7224 */ /* 0x000fe400078e00d3 */
[----:B------:R-:W-:Y:S02]  /*8bb0*/  IMAD.MOV.U32 R11, RZ, RZ, R210 ;  /* 0x000000ffff0b7224 */ /* 0x000fe400078e00d2 */
[----:B------:R-:W-:-:S04]  /*8bc0*/  IMAD.WIDE R12, R184, 0x2, R12 ;  /* 0x00000002b80c7825 */ /* 0x000fc800078e020c */
[C---:B------:R-:W-:Y:S01]  /*8bd0*/  IMAD.WIDE R8, R184.reuse, 0x2, R8 ;  /* 0x00000002b8087825 */ /* 0x040fe200078e0208 */
[----:B------:R0:W-:Y:S03]  /*8be0*/  STL [R1+0x44], R12 ;  /* 0x0000440c01007387 */ /* 0x0001e60000100800 */
[----:B------:R-:W-:Y:S01]  /*8bf0*/  IMAD.WIDE R10, R184, 0x2, R10 ;  /* 0x00000002b80a7825 */ /* 0x000fe200078e020a */
[----:B------:R-:W-:Y:S03]  /*8c00*/  STL [R1+0xd0], R8 ;  /* 0x0000d00801007387 */ /* 0x000fe60000100800 */
[----:B------:R-:W-:Y:S01]  /*8c10*/  IMAD.MOV.U32 R215, RZ, RZ, R13 ;  /* 0x000000ffffd77224 */ /* 0x000fe200078e000d */
[----:B------:R1:W-:Y:S01]  /*8c20*/  STL [R1+0x48], R9 ;  /* 0x0000480901007387 */ /* 0x0003e20000100800 */
[----:B------:R-:W-:-:S02]  /*8c30*/  IMAD.MOV.U32 R211, RZ, RZ, R10 ;  /* 0x000000ffffd37224 */ /* 0x000fc400078e000a */
[----:B------:R-:W-:Y:S02]  /*8c40*/  IMAD.MOV.U32 R210, RZ, RZ, R11 ;  /* 0x000000ffffd27224 */ /* 0x000fe400078e000b */
[----:B0-----:R-:W-:Y:S02]  /*8c50*/  IMAD.MOV.U32 R12, RZ, RZ, R85 ;  /* 0x000000ffff0c7224 */ /* 0x001fe400078e0055 */
[----:B------:R-:W-:Y:S02]  /*8c60*/  IMAD.MOV.U32 R13, RZ, RZ, R218 ;  /* 0x000000ffff0d7224 */ /* 0x000fe400078e00da */
[----:B------:R-:W-:Y:S02]  /*8c70*/  IMAD.MOV.U32 R10, RZ, RZ, R214 ;  /* 0x000000ffff0a7224 */ /* 0x000fe400078e00d6 */
[----:B------:R-:W-:Y:S02]  /*8c80*/  IMAD.MOV.U32 R11, RZ, RZ, R213 ;  /* 0x000000ffff0b7224 */ /* 0x000fe400078e00d5 */
[----:B-1----:R-:W-:-:S02]  /*8c90*/  IMAD.MOV.U32 R9, RZ, RZ, R243 ;  /* 0x000000ffff097224 */ /* 0x002fc400078e00f3 */
[C---:B------:R-:W-:Y:S01]  /*8ca0*/  IMAD.WIDE R12, R184.reuse, 0x2, R12 ;  /* 0x00000002b80c7825 */ /* 0x040fe200078e020c */
[----:B------:R-:W3:Y:S03]  /*8cb0*/  LDL.LU R243, [R1+0x124] ;  /* 0x0001240001f37983 */ /* 0x000ee60000300800 */
[----:B------:R-:W-:Y:S01]  /*8cc0*/  IMAD.WIDE R10, R184, 0x2, R10 ;  /* 0x00000002b80a7825 */ /* 0x000fe200078e020a */
[----:B------:R0:W-:Y:S03]  /*8cd0*/  STL [R1+0x4c], R12 ;  /* 0x00004c0c01007387 */ /* 0x0001e60000100800 */
[----:B------:R-:W-:Y:S02]  /*8ce0*/  IMAD.MOV.U32 R214, RZ, RZ, R10 ;  /* 0x000000ffffd67224 */ /* 0x000fe400078e000a */
[----:B------:R-:W-:-:S02]  /*8cf0*/  IMAD.MOV.U32 R213, RZ, RZ, R11 ;  /* 0x000000ffffd57224 */ /* 0x000fc400078e000b */
[----:B------:R-:W-:Y:S02]  /*8d00*/  IMAD.MOV.U32 R10, RZ, RZ, R217 ;  /* 0x000000ffff0a7224 */ /* 0x000fe400078e00d9 */
[----:B------:R-:W-:Y:S02]  /*8d10*/  IMAD.MOV.U32 R11, RZ, RZ, R216 ;  /* 0x000000ffff0b7224 */ /* 0x000fe400078e00d8 */
[----:B------:R-:W-:Y:S02]  /*8d20*/  IMAD.MOV.U32 R218, RZ, RZ, R13 ;  /* 0x000000ffffda7224 */ /* 0x000fe400078e000d */
[----:B0-----:R-:W-:Y:S02]  /*8d30*/  IMAD.MOV.U32 R12, RZ, RZ, R246 ;  /* 0x000000ffff0c7224 */ /* 0x001fe400078e00f6 */
[----:B------:R-:W-:Y:S02]  /*8d40*/  IMAD.MOV.U32 R13, RZ, RZ, R221 ;  /* 0x000000ffff0d7224 */ /* 0x000fe400078e00dd */
[----:B------:R-:W-:-:S04]  /*8d50*/  IMAD.WIDE R10, R184, 0x2, R10 ;  /* 0x00000002b80a7825 */ /* 0x000fc800078e020a */
[----:B------:R-:W-:-:S04]  /*8d60*/  IMAD.WIDE R12, R184, 0x2, R12 ;  /* 0x00000002b80c7825 */ /* 0x000fc800078e020c */
[----:B------:R-:W-:Y:S02]  /*8d70*/  IMAD.MOV.U32 R217, RZ, RZ, R10 ;  /* 0x000000ffffd97224 */ /* 0x000fe400078e000a */
[----:B------:R-:W-:Y:S02]  /*8d80*/  IMAD.MOV.U32 R216, RZ, RZ, R11 ;  /* 0x000000ffffd87224 */ /* 0x000fe400078e000b */
[----:B------:R-:W-:Y:S02]  /*8d90*/  IMAD.MOV.U32 R10, RZ, RZ, R220 ;  /* 0x000000ffff0a7224 */ /* 0x000fe400078e00dc */
[----:B------:R-:W-:Y:S02]  /*8da0*/  IMAD.MOV.U32 R11, RZ, RZ, R219 ;  /* 0x000000ffff0b7224 */ /* 0x000fe400078e00db */
[----:B------:R-:W-:Y:S02]  /*8db0*/  IMAD.MOV.U32 R221, RZ, RZ, R13 ;  /* 0x000000ffffdd7224 */ /* 0x000fe400078e000d */
        /* <DEDUP_REMOVED lines=16> */
[----:B--2---:R-:W-:-:S04]  /*8ec0*/  IMAD.MOV.U32 R8, RZ, RZ, R86 ;  /* 0x000000ffff087224 */ /* 0x004fc800078e0056 */
[----:B------:R-:W-:-:S05]  /*8ed0*/  IMAD.WIDE R8, R184, 0x2, R8 ;  /* 0x00000002b8087825 */ /* 0x000fca00078e0208 */
[----:B------:R0:W-:Y:S04]  /*8ee0*/  STL [R1+0xd4], R8 ;  /* 0x0000d40801007387 */ /* 0x0001e80000100800 */
[----:B------:R1:W-:Y:S04]  /*8ef0*/  STL [R1+0x50], R9 ;  /* 0x0000500901007387 */ /* 0x0003e80000100800 */
[----:B------:R-:W2:Y:S01]  /*8f00*/  LDL.LU R246, [R1+0x120] ;  /* 0x0001200001f67983 */ /* 0x000ea20000300800 */
[----:B0-----:R-:W-:Y:S02]  /*8f10*/  IMAD.MOV.U32 R8, RZ, RZ, R92 ;  /* 0x000000ffff087224 */ /* 0x001fe400078e005c */
[----:B-1----:R-:W-:-:S04]  /*8f20*/  IMAD.MOV.U32 R9, RZ, RZ, R87 ;  /* 0x000000ffff097224 */ /* 0x002fc800078e0057 */
[----:B------:R-:W-:Y:S01]  /*8f30*/  IMAD.WIDE R8, R184, 0x2, R8 ;  /* 0x00000002b8087825 */ /* 0x000fe200078e0208 */
[----:B------:R0:W-:Y:S04]  /*8f40*/  STL [R1+0x54], R12 ;  /* 0x0000540c01007387 */ /* 0x0001e80000100800 */
[----:B------:R1:W-:Y:S04]  /*8f50*/  STL [R1+0xd8], R8 ;  /* 0x0000d80801007387 */ /* 0x0003e80000100800 */
[----:B------:R1:W-:Y:S01]  /*8f60*/  STL [R1+0x58], R9 ;  /* 0x0000580901007387 */ /* 0x0003e20000100800 */
[----:B0-----:R-:W-:-:S02]  /*8f70*/  IMAD.MOV.U32 R12, RZ, RZ, R93 ;  /* 0x000000ffff0c7224 */ /* 0x001fc400078e005d */
[----:B------:R-:W-:Y:S02]  /*8f80*/  IMAD.MOV.U32 R13, RZ, RZ, R223 ;  /* 0x000000ffff0d7224 */ /* 0x000fe400078e00df */
[----:B-1----:R-:W-:Y:S02]  /*8f90*/  IMAD.MOV.U32 R8, RZ, RZ, R247 ;  /* 0x000000ffff087224 */ /* 0x002fe400078e00f7 */
[----:B------:R-:W-:Y:S02]  /*8fa0*/  IMAD.MOV.U32 R9, RZ, RZ, R235 ;  /* 0x000000ffff097224 */ /* 0x000fe400078e00eb */
[C---:B------:R-:W-:Y:S01]  /*8fb0*/  IMAD.WIDE R12, R184.reuse, 0x2, R12 ;  /* 0x00000002b80c7825 */ /* 0x040fe200078e020c */
[----:B------:R-:W2:Y:S03]  /*8fc0*/  LDL.LU R235, [R1+0x11c] ;  /* 0x00011c0001eb7983 */ /* 0x000ea60000300800 */
[----:B------:R-:W-:Y:S01]  /*8fd0*/  IMAD.WIDE R8, R184, 0x2, R8 ;  /* 0x00000002b8087825 */ /* 0x000fe200078e0208 */
[----:B------:R-:W2:Y:S03]  /*8fe0*/  LDL.LU R247, [R1+0x118] ;  /* 0x0001180001f77983 */ /* 0x000ea60000300800 */
[----:B------:R-:W-:Y:S01]  /*8ff0*/  IMAD.MOV.U32 R223, RZ, RZ, R13 ;  /* 0x000000ffffdf7224 */ /* 0x000fe200078e000d */
[----:B------:R0:W-:Y:S04]  /*9000*/  STL [R1+0x5c], R12 ;  /* 0x00005c0c01007387 */ /* 0x0001e80000100800 */
[----:B------:R1:W-:Y:S04]  /*9010*/  STL [R1+0xdc], R8 ;  /* 0x0000dc0801007387 */ /* 0x0003e80000100800 */
[----:B------:R1:W-:Y:S01]  /*9020*/  STL [R1+0x60], R9 ;  /* 0x0000600901007387 */ /* 0x0003e20000100800 */
[----:B0-----:R-:W-:-:S02]  /*9030*/  IMAD.MOV.U32 R12, RZ, RZ, R249 ;  /* 0x000000ffff0c7224 */ /* 0x001fc400078e00f9 */
[----:B------:R-:W-:Y:S01]  /*9040*/  IMAD.MOV.U32 R13, RZ, RZ, R225 ;  /* 0x000000ffff0d7224 */ /* 0x000fe200078e00e1 */
[----:B------:R-:W2:Y:S01]  /*9050*/  LDL.LU R249, [R1+0x114] ;  /* 0x0001140001f97983 */ /* 0x000ea20000300800 */
[----:B-1----:R-:W-:Y:S02]  /*9060*/  IMAD.MOV.U32 R8, RZ, RZ, R95 ;  /* 0x000000ffff087224 */ /* 0x002fe400078e005f */
[----:B------:R-:W-:Y:S02]  /*9070*/  IMAD.MOV.U32 R9, RZ, RZ, R94 ;  /* 0x000000ffff097224 */ /* 0x000fe400078e005e */
[----:B------:R-:W-:-:S04]  /*9080*/  IMAD.WIDE R12, R184, 0x2, R12 ;  /* 0x00000002b80c7825 */ /* 0x000fc800078e020c */
[----:B------:R-:W-:Y:S01]  /*9090*/  IMAD.WIDE R8, R184, 0x2, R8 ;  /* 0x00000002b8087825 */ /* 0x000fe200078e0208 */
[----:B------:R-:W-:Y:S04]  /*90a0*/  STL [R1+0x64], R12 ;  /* 0x0000640c01007387 */ /* 0x000fe80000100800 */
[----:B------:R0:W-:Y:S04]  /*90b0*/  STL [R1+0xe0], R8 ;  /* 0x0000e00801007387 */ /* 0x0001e80000100800 */
[----:B------:R1:W-:Y:S04]  /*90c0*/  STL [R1+0x68], R9 ;  /* 0x0000680901007387 */ /* 0x0003e80000100800 */
[----:B------:R-:W2:Y:S01]  /*90d0*/  LDL.LU R251, [R1+0x110] ;  /* 0x0001100001fb7983 */ /* 0x000ea20000300800 */
[----:B0-----:R-:W-:-:S03]  /*90e0*/  IMAD.MOV.U32 R8, RZ, RZ, R112 ;  /* 0x000000ffff087224 */ /* 0x001fc600078e0070 */
[----:B------:R-:W2:Y:S01]  /*90f0*/  LDL.LU R4, [R1+0x10c] ;  /* 0x00010c0001047983 */ /* 0x000ea20000300800 */
[----:B-1----:R-:W-:-:S04]  /*9100*/  IMAD.MOV.U32 R9, RZ, RZ, R236 ;  /* 0x000000ffff097224 */ /* 0x002fc800078e00ec */
[----:B------:R-:W-:-:S04]  /*9110*/  IMAD.WIDE R8, R184, 0x2, R8 ;  /* 0x00000002b8087825 */ /* 0x000fc800078e0208 */
        /* <DEDUP_REMOVED lines=8> */
[----:B----4-:R-:W-:Y:S02]  /*91a0*/  IMAD.MOV.U32 R11, RZ, RZ, R113 ;  /* 0x000000ffff0b7224 */ /* 0x010fe400078e0071 */
[----:B------:R-:W-:-:S04]  /*91b0*/  IMAD.WIDE R8, R184, 0x2, R8 ;  /* 0x00000002b8087825 */ /* 0x000fc800078e0208 */
[----:B------:R-:W-:Y:S01]  /*91c0*/  IMAD.WIDE R10, R184, 0x2, R10 ;  /* 0x00000002b80a7825 */ /* 0x000fe200078e020a */
[----:B------:R-:W-:Y:S04]  /*91d0*/  STL [R1+0x74], R8 ;  /* 0x0000740801007387 */ /* 0x000fe80000100800 */
[----:B------:R-:W-:Y:S04]  /*91e0*/  STL [R1+0xe8], R10 ;  /* 0x0000e80a01007387 */ /* 0x000fe80000100800 */
[----:B------:R0:W-:Y:S02]  /*91f0*/  STL [R1+0x78], R11 ;  /* 0x0000780b01007387 */ /* 0x0001e40000100800 */
[----:B0-----:R-:W-:-:S02]  /*9200*/  IMAD.MOV.U32 R11, RZ, RZ, R186 ;  /* 0x000000ffff0b7224 */ /* 0x001fc400078e00ba */
[----:B------:R-:W4:Y:S01]  /*9210*/  LDL.LU R186, [R1+0x104] ;  /* 0x0001040001ba7983 */ /* 0x000f220000300800 */
[----:B------:R-:W-:Y:S02]  /*9220*/  IMAD.MOV.U32 R238, RZ, RZ, R9 ;  /* 0x000000ffffee7224 */ /* 0x000fe400078e0009 */
[----:B------:R-:W-:Y:S02]  /*9230*/  IMAD.MOV.U32 R8, RZ, RZ, R97 ;  /* 0x000000ffff087224 */ /* 0x000fe400078e0061 */
[----:B------:R-:W-:Y:S02]  /*9240*/  IMAD.MOV.U32 R9, RZ, RZ, R240 ;  /* 0x000000ffff097224 */ /* 0x000fe400078e00f0 */
[----:B------:R-:W-:Y:S02]  /*9250*/  IMAD.MOV.U32 R10, RZ, RZ, R6 ;  /* 0x000000ffff0a7224 */ /* 0x000fe400078e0006 */
[C---:B------:R-:W-:Y:S01]  /*9260*/  IMAD.WIDE R8, R184.reuse, 0x2, R8 ;  /* 0x00000002b8087825 */ /* 0x040fe200078e0208 */
[----:B------:R0:W5:Y:S03]  /*9270*/  LDL.LU R6, [R1+0x100] ;  /* 0x0001000001067983 */ /* 0x0001660000300800 */
[----:B------:R-:W-:Y:S01]  /*9280*/  IMAD.WIDE R10, R184, 0x2, R10 ;  /* 0x00000002b80a7825 */ /* 0x000fe200078e020a */
[----:B------:R3:W-:Y:S03]  /*9290*/  STL [R1+0x7c], R8 ;  /* 0x00007c0801007387 */ /* 0x0007e60000100800 */
[----:B------:R-:W-:Y:S01]  /*92a0*/  IMAD.MOV.U32 R240, RZ, RZ, R9 ;  /* 0x000000fffff07224 */ /* 0x000fe200078e0009 */
[----:B------:R1:W-:Y:S04]  /*92b0*/  STL [R1+0xec], R10 ;  /* 0x0000ec0a01007387 */ /* 0x0003e80000100800 */
[----:B------:R0:W-:Y:S01]  /*92c0*/  STL [R1+0x80], R11 ;  /* 0x0000800b01007387 */ /* 0x0001e20000100800 */
[----:B---3--:R-:W-:-:S02]  /*92d0*/  IMAD.MOV.U32 R8, RZ, RZ, R187 ;  /* 0x000000ffff087224 */ /* 0x008fc400078e00bb */
[----:B------:R-:W-:Y:S02]  /*92e0*/  IMAD.MOV.U32 R9, RZ, RZ, R242 ;  /* 0x000000ffff097224 */ /* 0x000fe400078e00f2 */
[----:B-1----:R-:W-:Y:S02]  /*92f0*/  IMAD.MOV.U32 R10, RZ, RZ, R99 ;  /* 0x000000ffff0a7224 */ /* 0x002fe400078e0063 */
[----:B0-----:R-:W-:Y:S02]  /*9300*/  IMAD.MOV.U32 R11, RZ, RZ, R98 ;  /* 0x000000ffff0b7224 */ /* 0x001fe400078e0062 */
[----:B------:R-:W-:-:S04]  /*9310*/  IMAD.WIDE R8, R184, 0x2, R8 ;  /* 0x00000002b8087825 */ /* 0x000fc800078e0208 */
[----:B------:R-:W-:Y:S01]  /*9320*/  IMAD.WIDE R10, R184, 0x2, R10 ;  /* 0x00000002b80a7825 */ /* 0x000fe200078e020a */
[----:B------:R0:W-:Y:S03]  /*9330*/  STL [R1+0x84], R8 ;  /* 0x0000840801007387 */ /* 0x0001e60000100800 */
[----:B------:R-:W-:Y:S01]  /*9340*/  IMAD.MOV.U32 R225, RZ, RZ, R13 ;  /* 0x000000ffffe17224 */ /* 0x000fe200078e000d */
[----:B------:R1:W-:Y:S01]  /*9350*/  STL [R1+0xf0], R10 ;  /* 0x0000f00a01007387 */ /* 0x0003e20000100800 */
[----:B------:R-:W-:Y:S02]  /*9360*/  IMAD.MOV.U32 R242, RZ, RZ, R9 ;  /* 0x000000fffff27224 */ /* 0x000fe400078e0009 */
[----:B------:R-:W-:Y:S01]  /*9370*/  IMAD.MOV.U32 R12, RZ, RZ, R227 ;  /* 0x000000ffff0c7224 */ /* 0x000fe200078e00e3 */
[----:B------:R3:W-:Y:S01]  /*9380*/  STL [R1+0x88], R11 ;  /* 0x0000880b01007387 */ /* 0x0007e20000100800 */
[----:B------:R-:W-:-:S02]  /*9390*/  IMAD.MOV.U32 R13, RZ, RZ, R226 ;  /* 0x000000ffff0d7224 */ /* 0x000fc400078e00e2 */
[----:B0-----:R-:W-:Y:S02]  /*93a0*/  IMAD.MOV.U32 R8, RZ, RZ, R108 ;  /* 0x000000ffff087224 */ /* 0x001fe400078e006c */
[----:B------:R-:W-:Y:S02]  /*93b0*/  IMAD.MOV.U32 R9, RZ, RZ, R244 ;  /* 0x000000ffff097224 */ /* 0x000fe400078e00f4 */
[----:B-1----:R-:W-:Y:S02]  /*93c0*/  IMAD.MOV.U32 R10, RZ, RZ, R100 ;  /* 0x000000ffff0a7224 */ /* 0x002fe400078e0064 */
[----:B---3--:R-:W-:Y:S02]  /*93d0*/  IMAD.MOV.U32 R11, RZ, RZ, R109 ;  /* 0x000000ffff0b7224 */ /* 0x008fe400078e006d */
[----:B------:R-:W-:-:S04]  /*93e0*/  IMAD.WIDE R12, R184, 0x2, R12 ;  /* 0x00000002b80c7825 */ /* 0x000fc800078e020c */
[----:B------:R-:W-:-:S04]  /*93f0*/  IMAD.WIDE R8, R184, 0x2, R8 ;  /* 0x00000002b8087825 */ /* 0x000fc800078e0208 */
[----:B------:R-:W-:Y:S01]  /*9400*/  IMAD.WIDE R10, R184, 0x2, R10 ;  /* 0x00000002b80a7825 */ /* 0x000fe200078e020a */
[----:B------:R0:W-:Y:S03]  /*9410*/  STL [R1+0x8c], R8 ;  /* 0x00008c0801007387 */ /* 0x0001e60000100800 */
[----:B------:R-:W-:Y:S02]  /*9420*/  IMAD.MOV.U32 R227, RZ, RZ, R12 ;  /* 0x000000ffffe37224 */ /* 0x000fe400078e000c */
[----:B------:R-:W-:Y:S01]  /*9430*/  IMAD.MOV.U32 R226, RZ, RZ, R13 ;  /* 0x000000ffffe27224 */ /* 0x000fe200078e000d */
[----:B------:R1:W-:Y:S01]  /*9440*/  STL [R1+0xf4], R10 ;  /* 0x0000f40a01007387 */ /* 0x0003e20000100800 */
[----:B------:R-:W-:Y:S02]  /*9450*/  IMAD.MOV.U32 R12, RZ, RZ, R237 ;  /* 0x000000ffff0c7224 */ /* 0x000fe400078e00ed */
[----:B------:R-:W-:Y:S01]  /*9460*/  IMAD.MOV.U32 R13, RZ, RZ, R228 ;  /* 0x000000ffff0d7224 */ /* 0x000fe200078e00e4 */
[----:B------:R3:W-:Y:S01]  /*9470*/  STL [R1+0x90], R11 ;  /* 0x0000900b01007387 */ /* 0x0007e20000100800 */
[----:B------:R-:W-:-:S02]  /*9480*/  IMAD.MOV.U32 R244, RZ, RZ, R9 ;  /* 0x000000fffff47224 */ /* 0x000fc400078e0009 */
[----:B0-----:R-:W-:Y:S02]  /*9490*/  IMAD.MOV.U32 R8, RZ, RZ, R101 ;  /* 0x000000ffff087224 */ /* 0x001fe400078e0065 */
[----:B------:R-:W-:-:S04]  /*94a0*/  IMAD.WIDE R12, R184, 0x2, R12 ;  /* 0x00000002b80c7825 */ /* 0x000fc800078e020c */
[----:B-1----:R-:W-:Y:S02]  /*94b0*/  IMAD.MOV.U32 R10, RZ, RZ, R105 ;  /* 0x000000ffff0a7224 */ /* 0x002fe400078e0069 */
[----:B---3--:R-:W-:Y:S02]  /*94c0*/  IMAD.MOV.U32 R11, RZ, RZ, R104 ;  /* 0x000000ffff0b7224 */ /* 0x008fe400078e0068 */
[----:B------:R-:W-:Y:S02]  /*94d0*/  IMAD.MOV.U32 R237, RZ, RZ, R12 ;  /* 0x000000ffffed7224 */ /* 0x000fe400078e000c */
[----:B------:R-:W-:-:S04]  /*94e0*/  IMAD.WIDE R10, R184, 0x2, R10 ;  /* 0x00000002b80a7825 */ /* 0x000fc800078e020a */
[----:B------:R-:W-:Y:S02]  /*94f0*/  IMAD.MOV.U32 R228, RZ, RZ, R13 ;  /* 0x000000ffffe47224 */ /* 0x000fe400078e000d */
[----:B------:R-:W-:Y:S02]  /*9500*/  IMAD.MOV.U32 R12, RZ, RZ, R239 ;  /* 0x000000ffff0c7224 */ /* 0x000fe400078e00ef */
[----:B------:R-:W-:-:S04]  /*9510*/  IMAD.MOV.U32 R13, RZ, RZ, R229 ;  /* 0x000000ffff0d7224 */ /* 0x000fc800078e00e5 */
[----:B------:R-:W-:-:S04]  /*9520*/  IMAD.WIDE R12, R184, 0x2, R12 ;  /* 0x00000002b80c7825 */ /* 0x000fc800078e020c */
[----:B------:R-:W-:Y:S02]  /*9530*/  IMAD.MOV.U32 R239, RZ, RZ, R12 ;  /* 0x000000ffffef7224 */ /* 0x000fe400078e000c */
[----:B------:R-:W-:Y:S02]  /*9540*/  IMAD.MOV.U32 R229, RZ, RZ, R13 ;  /* 0x000000ffffe57224 */ /* 0x000fe400078e000d */
[----:B------:R-:W-:Y:S02]  /*9550*/  IMAD.MOV.U32 R12, RZ, RZ, R241 ;  /* 0x000000ffff0c7224 */ /* 0x000fe400078e00f1 */
[----:B------:R-:W-:Y:S01]  /*9560*/  IMAD.MOV.U32 R13, RZ, RZ, R230 ;  /* 0x000000ffff0d7224 */ /* 0x000fe200078e00e6 */
[----:B------:R-:W0:Y:S03]  /*9570*/  S2R R187, SR_TID.X ;  /* 0x0000000000bb7919 */ /* 0x000e260000002100 */
[----:B------:R-:W-:-:S04]  /*9580*/  IMAD.WIDE R12, R184, 0x2, R12 ;  /* 0x00000002b80c7825 */ /* 0x000fc800078e020c */
[----:B------:R-:W-:Y:S02]  /*9590*/  IMAD.MOV.U32 R241, RZ, RZ, R12 ;  /* 0x000000fffff17224 */ /* 0x000fe400078e000c */
[----:B------:R-:W-:Y:S02]  /*95a0*/  IMAD.MOV.U32 R230, RZ, RZ, R13 ;  /* 0x000000ffffe67224 */ /* 0x000fe400078e000d */
[----:B------:R-:W-:Y:S02]  /*95b0*/  IMAD.MOV.U32 R12, RZ, RZ, R243 ;  /* 0x000000ffff0c7224 */ /* 0x000fe400078e00f3 */
[----:B------:R-:W-:-:S04]  /*95c0*/  IMAD.MOV.U32 R13, RZ, RZ, R231 ;  /* 0x000000ffff0d7224 */ /* 0x000fc800078e00e7 */
[----:B------:R-:W-:-:S04]  /*95d0*/  IMAD.WIDE R12, R184, 0x2, R12 ;  /* 0x00000002b80c7825 */ /* 0x000fc800078e020c */
[----:B--2---:R-:W-:-:S04]  /*95e0*/  IMAD.MOV.U32 R9, RZ, RZ, R246 ;  /* 0x000000ffff097224 */ /* 0x004fc800078e00f6 */
[----:B------:R-:W-:-:S04]  /*95f0*/  IMAD.WIDE R8, R184, 0x2, R8 ;  /* 0x00000002b8087825 */ /* 0x000fc800078e0208 */
[----:B------:R-:W-:Y:S01]  /*9600*/  IMAD.MOV.U32 R246, RZ, RZ, R9 ;  /* 0x000000fffff67224 */ /* 0x000fe200078e0009 */
[----:B------:R1:W-:Y:S04]  /*9610*/  STL [R1+0x94], R8 ;  /* 0x0000940801007387 */ /* 0x0003e80000100800 */
[----:B------:R2:W-:Y:S04]  /*9620*/  STL [R1+0xf8], R10 ;  /* 0x0000f80a01007387 */ /* 0x0005e80000100800 */
[----:B------:R-:W-:Y:S01]  /*9630*/  STL [R1+0x98], R11 ;  /* 0x0000980b01007387 */ /* 0x000fe20000100800 */
[----:B-1----:R-:W-:-:S02]  /*9640*/  IMAD.MOV.U32 R8, RZ, RZ, R16 ;  /* 0x000000ffff087224 */ /* 0x002fc400078e0010 */
[----:B------:R-:W-:Y:S02]  /*9650*/  IMAD.MOV.U32 R9, RZ, RZ, R248 ;  /* 0x000000ffff097224 */ /* 0x000fe400078e00f8 */
[----:B--2---:R-:W-:Y:S02]  /*9660*/  IMAD.MOV.U32 R10, RZ, RZ, R17 ;  /* 0x000000ffff0a7224 */ /* 0x004fe400078e0011 */
[----:B------:R-:W-:-:S04]  /*9670*/  IMAD.WIDE R8, R184, 0x2, R8 ;  /* 0x00000002b8087825 */ /* 0x000fc800078e0208 */
[----:B------:R-:W-:Y:S01]  /*9680*/  IMAD.MOV.U32 R248, RZ, RZ, R9 ;  /* 0x000000fffff87224 */ /* 0x000fe200078e0009 */
[----:B------:R1:W-:Y:S02]  /*9690*/  STL [R1+0x9c], R8 ;  /* 0x00009c0801007387 */ /* 0x0003e40000100800 */
[----:B-1----:R-:W-:Y:S02]  /*96a0*/  IMAD.MOV.U32 R8, RZ, RZ, R20 ;  /* 0x000000ffff087224 */ /* 0x002fe400078e0014 */
[----:B------:R-:W-:Y:S02]  /*96b0*/  IMAD.MOV.U32 R9, RZ, RZ, R250 ;  /* 0x000000ffff097224 */ /* 0x000fe400078e00fa */
[----:B------:R-:W-:-:S04]  /*96c0*/  IMAD.MOV.U32 R11, RZ, RZ, R249 ;  /* 0x000000ffff0b7224 */ /* 0x000fc800078e00f9 */
[----:B------:R-:W-:-:S04]  /*96d0*/  IMAD.WIDE R10, R184, 0x2, R10 ;  /* 0x00000002b80a7825 */ /* 0x000fc800078e020a */
[----:B------:R-:W-:Y:S01]  /*96e0*/  IMAD.MOV.U32 R249, RZ, RZ, R11 ;  /* 0x000000fffff97224 */ /* 0x000fe200078e000b */
[----:B------:R1:W-:Y:S01]  /*96f0*/  STL [R1+0xa0], R10 ;  /* 0x0000a00a01007387 */ /* 0x0003e20000100800 */
[----:B------:R-:W-:-:S04]  /*9700*/  IMAD.WIDE R8, R184, 0x2, R8 ;  /* 0x00000002b8087825 */ /* 0x000fc800078e0208 */
[----:B-1----:R-:W-:Y:S02]  /*9710*/  IMAD.MOV.U32 R10, RZ, RZ, R21 ;  /* 0x000000ffff0a7224 */ /* 0x002fe400078e0015 */
[----:B------:R-:W-:-:S04]  /*9720*/  IMAD.MOV.U32 R11, RZ, RZ, R251 ;  /* 0x000000ffff0b7224 */ /* 0x000fc800078e00fb */
[----:B------:R-:W-:Y:S01]  /*9730*/  IMAD.WIDE R10, R184, 0x2, R10 ;  /* 0x00000002b80a7825 */ /* 0x000fe200078e020a */
[----:B------:R1:W-:Y:S04]  /*9740*/  STL [R1+0xa4], R8 ;  /* 0x0000a40801007387 */ /* 0x0003e80000100800 */
[----:B------:R1:W-:Y:S01]  /*9750*/  STL [R1+0xa8], R10 ;  /* 0x0000a80a01007387 */ /* 0x0003e20000100800 */
[----:B------:R-:W-:Y:S02]  /*9760*/  IMAD.MOV.U32 R243, RZ, RZ, R12 ;  /* 0x000000fffff37224 */ /* 0x000fe400078e000c */
[----:B------:R-:W-:Y:S02]  /*9770*/  IMAD.MOV.U32 R231, RZ, RZ, R13 ;  /* 0x000000ffffe77224 */ /* 0x000fe400078e000d */
[----:B------:R-:W-:-:S02]  /*9780*/  IMAD.MOV.U32 R12, RZ, RZ, R245 ;  /* 0x000000ffff0c7224 */ /* 0x000fc400078e00f5 */
[----:B------:R-:W-:-:S04]  /*9790*/  IMAD.MOV.U32 R13, RZ, RZ, R232 ;  /* 0x000000ffff0d7224 */ /* 0x000fc800078e00e8 */
[----:B------:R-:W-:-:S04]  /*97a0*/  IMAD.WIDE R12, R184, 0x2, R12 ;  /* 0x00000002b80c7825 */ /* 0x000fc800078e020c */
[----:B------:R-:W-:Y:S02]  /*97b0*/  IMAD.MOV.U32 R245, RZ, RZ, R12 ;  /* 0x000000fffff57224 */ /* 0x000fe400078e000c */
[----:B------:R-:W-:Y:S02]  /*97c0*/  IMAD.MOV.U32 R232, RZ, RZ, R13 ;  /* 0x000000ffffe87224 */ /* 0x000fe400078e000d */
[----:B------:R-:W-:Y:S02]  /*97d0*/  IMAD.MOV.U32 R12, RZ, RZ, R247 ;  /* 0x000000ffff0c7224 */ /* 0x000fe400078e00f7 */
[----:B------:R-:W-:Y:S02]  /*97e0*/  IMAD.MOV.U32 R13, RZ, RZ, R235 ;  /* 0x000000ffff0d7224 */ /* 0x000fe400078e00eb */
[----:B------:R-:W-:Y:S01]  /*97f0*/  IMAD.MOV.U32 R14, RZ, RZ, c[0x0][0x188] ;  /* 0x00006200ff0e7624 */ /* 0x000fe200078e00ff */
[----:B0-----:R-:W-:Y:S01]  /*9800*/  SHF.R.U32.HI R187, RZ, 0x6, R187 ;  /* 0x00000006ffbb7819 */ /* 0x001fe200000116bb */
[----:B------:R-:W-:Y:S01]  /*9810*/  IMAD.WIDE R12, R184, 0x2, R12 ;  /* 0x00000002b80c7825 */ /* 0x000fe200078e020c */
[----:B------:R-:W-:Y:S01]  /*9820*/  HMMA.16816.F32 R76, R56, R22, R76 ;  /* 0x00000016384c723c */ /* 0x000fe2000000184c */
[----:B------:R-:W-:-:S02]  /*9830*/  UIADD3 UR4, UR4, -0x20, URZ ;  /* 0xffffffe004047890 */ /* 0x000fc4000fffe03f */
[----:B------:R-:W-:Y:S01]  /*9840*/  IMAD.SHL.U32 R14, R14, 0x20, RZ ;  /* 0x000000200e0e7824 */ /* 0x000fe200078e00ff */
[----:B------:R-:W-:Y:S01]  /*9850*/  SGXT.U32 R187, R187, 0x1 ;  /* 0x00000001bbbb781a */ /* 0x000fe20000000000 */
[----:B------:R-:W-:-:S03]  /*9860*/  IMAD.MOV.U32 R247, RZ, RZ, R12 ;  /* 0x000000fffff77224 */ /* 0x000fc600078e000c */
[----:B------:R-:W-:Y:S01]  /*9870*/  HMMA.16816.F32 R80, R56, R18, R80 ;  /* 0x000000123850723c */ /* 0x000fe20000001850 */
[----:B----4-:R-:W-:-:S04]  /*9880*/  IADD3 R186, R186, -0x1, RZ ;  /* 0xffffffffbaba7810 */ /* 0x010fc80007ffe0ff */
[----:B------:R-:W-:-:S03]  /*9890*/  ISETP.NE.U32.AND P0, PT, R186, RZ, PT ;  /* 0x000000ffba00720c */ /* 0x000fc60003f05070 */
[----:B------:R-:W-:Y:S01]  /*98a0*/  HMMA.16816.F32 R168, R56, R106, R168 ;  /* 0x0000006a38a8723c */ /* 0x000fe200000018a8 */
[----:B------:R-:W-:Y:S02]  /*98b0*/  IMAD.MOV.U32 R235, RZ, RZ, R13 ;  /* 0x000000ffffeb7224 */ /* 0x000fe400078e000d */
[----:B------:R-:W-:-:S05]  /*98c0*/  IMAD.WIDE R4, R14, 0x2, R4 ;  /* 0x000000020e047825 */ /* 0x000fca00078e0204 */
[----:B------:R-:W-:Y:S01]  /*98d0*/  HMMA.16816.F32 R172, R56, R102, R172 ;  /* 0x0000006638ac723c */ /* 0x000fe200000018ac */
[----:B------:R-:W-:Y:S02]  /*98e0*/  IMAD.MOV.U32 R250, RZ, RZ, R9 ;  /* 0x000000fffffa7224 */ /* 0x000fe400078e0009 */
[----:B------:R-:W-:-:S05]  /*98f0*/  IMAD.MOV.U32 R251, RZ, RZ, R11 ;  /* 0x000000fffffb7224 */ /* 0x000fca00078e000b */
[C---:B------:R-:W-:Y:S08]  /*9900*/  HMMA.16816.F32 R116, R56.reuse, R110, R116 ;  /* 0x0000006e3874723c */ /* 0x040ff00000001874 */
[----:B------:R-:W-:Y:S01]  /*9910*/  HMMA.16816.F32 R68, R56, R114, R68 ;  /* 0x000000723844723c */ /* 0x000fe20000001844 */
[----:B-1----:R-:W-:Y:S01]  /*9920*/  @!P0 CALL.REL.NOINC `(.L_x_1) ;  /* 0x0000001000008944 */ /* 0x002fe20003c00000 */
[----:B------:R-:W-:-:S13]  /*9930*/  BRA `(.L_x_2) ;  /* 0xffffb86000007947 */ /* 0x000fda000383ffff */
.L_x_1:
[----:B------:R-:W-:-:S13]  /*9940*/  NOP ;  /* 0x0000000000007918 */ /* 0x000fda0000000000 */
[----:B------:R-:W-:-:S01]  /*9950*/  NOP ;  /* 0x0000000000007918 */ /* 0x000fc20000000000 */
[----:B------:R-:W-:Y:S02]  /*9960*/  F2FP.PACK_AB R20, R73, R181 ;  /* 0x000000b54914723e */ /* 0x000fe400000000ff */
[----:B------:R-:W-:-:S02]  /*9970*/  F2FP.PACK_AB R181, R80, R76 ;  /* 0x0000004c50b5723e */ /* 0x000fc400000000ff */
[----:B------:R-:W-:Y:S02]  /*9980*/  F2FP.PACK_AB R12, R75, R183 ;  /* 0x000000b74b0c723e */ /* 0x000fe400000000ff */
[----:B------:R-:W-:Y:S02]  /*9990*/  F2FP.PACK_AB R80, R64, R60 ;  /* 0x0000003c4050723e */ /* 0x000fe400000000ff */
[----:B------:R-:W-:Y:S02]  /*99a0*/  F2FP.PACK_AB R183, R68, R116 ;  /* 0x0000007444b7723e */ /* 0x000fe400000000ff */
[----:B------:R-:W-:Y:S02]  /*99b0*/  F2FP.PACK_AB R180, R72, R180 ;  /* 0x000000b448b4723e */ /* 0x000fe400000000ff */
        /* <DEDUP_REMOVED lines=58> */
.L_x_0:
[----:B------:R-:W2:Y:S04]  /*9d60*/  LDL.LU R4, [R1+0xfc] ;  /* 0x0000fc0001047983 */ /* 0x000ea80000300800 */
[----:B------:R-:W1:Y:S04]  /*9d70*/  S2R R7, SR_TID.X ;  /* 0x0000000000077919 */ /* 0x000e680000002100 */
[----:B------:R-:W3:Y:S01]  /*9d80*/  S2R R3, SR_TID.X ;  /* 0x0000000000037919 */ /* 0x000ee20000002100 */
[----:B-1----:R-:W-:-:S02]  /*9d90*/  IMAD.SHL.U32 R0, R7, 0x400, RZ ;  /* 0x0000040007007824 */ /* 0x002fc400078e00ff */
[----:B------:R-:W-:Y:S01]  /*9da0*/  IMAD.SHL.U32 R2, R7, 0x20, RZ ;  /* 0x0000002007027824 */ /* 0x000fe200078e00ff */
[----:B---3--:R-:W-:Y:S01]  /*9db0*/  LOP3.LUT R5, R3, 0x60, RZ, 0xc0, !PT ;  /* 0x0000006003057812 */ /* 0x008fe200078ec0ff */
[----:B------:R-:W-:Y:S01]  /*9dc0*/  IMAD.SHL.U32 R3, R7, 0x4, RZ ;  /* 0x0000000407037824 */ /* 0x000fe200078e00ff */
[----:B------:R-:W-:Y:S02]  /*9dd0*/  LOP3.LUT R0, R0, 0x6000, RZ, 0xc0, !PT ;  /* 0x0000600000007812 */ /* 0x000fe400078ec0ff */
[----:B------:R-:W-:-:S03]  /*9de0*/  LOP3.LUT R2, R2, 0x60, RZ, 0xc0, !PT ;  /* 0x0000006002027812 */ /* 0x000fc600078ec0ff */
[----:B------:R-:W-:Y:S01]  /*9df0*/  IMAD R5, R5, 0x40, R0 ;  /* 0x0000004005057824 */ /* 0x000fe200078e0200 */
[----:B------:R-:W-:Y:S01]  /*9e00*/  LOP3.LUT R2, R2, 0x70, R3, 0x78, !PT ;  /* 0x0000007002027812 */ /* 0x000fe200078e7803 */
[C---:B------:R-:W-:Y:S02]  /*9e10*/  IMAD.SHL.U32 R0, R7.reuse, 0x10, RZ ;  /* 0x0000001007007824 */ /* 0x040fe400078e00ff */
[----:B------:R-:W-:Y:S02]  /*9e20*/  IMAD.SHL.U32 R52, R7, 0x1000, RZ ;  /* 0x0000100007347824 */ /* 0x000fe400078e00ff */
[----:B------:R-:W-:Y:S01]  /*9e30*/  IMAD.IADD R7, R2, 0x1, R5 ;  /* 0x0000000102077824 */ /* 0x000fe200078e0205 */
[----:B------:R-:W-:Y:S01]  /*9e40*/  BAR.SYNC.DEFER_BLOCKING 0x0 ;  /* 0x0000000000007b1d */ /* 0x000fe20000010000 */
[----:B------:R-:W-:-:S05]  /*9e50*/  LOP3.LUT R3, R0, 0x7f0, RZ, 0xc0, !PT ;  /* 0x000007f000037812 */ /* 0x000fca00078ec0ff */
[----:B------:R-:W-:Y:S04]  /*9e60*/  STS.128 [R7], R148 ;  /* 0x0000009407007388 */ /* 0x000fe80000000c00 */
[----:B------:R-:W-:Y:S04]  /*9e70*/  STS.128 [R7+0x400], R8 ;  /* 0x0004000807007388 */ /* 0x000fe80000000c00 */
        /* <DEDUP_REMOVED lines=13> */
[----:B------:R1:W-:Y:S01]  /*9f50*/  STS.128 [R7+0x780], R12 ;  /* 0x0007800c07007388 */ /* 0x0003e20000000c00 */
[----:B------:R-:W-:-:S03]  /*9f60*/  LOP3.LUT R52, R3, 0x6000, R52, 0xf8, !PT ;  /* 0x0000600003347812 */ /* 0x000fc600078ef834 */
[----:B------:R-:W-:Y:S01]  /*9f70*/  BAR.SYNC.DEFER_BLOCKING 0x0 ;  /* 0x0000000000007b1d */ /* 0x000fe20000010000 */
[C---:B------:R-:W-:Y:S02]  /*9f80*/  LOP3.LUT R86, R52.reuse, 0x20, RZ, 0x3c, !PT ;  /* 0x0000002034567812 */ /* 0x040fe400078e3cff */
[C---:B------:R-:W-:Y:S02]  /*9f90*/  LOP3.LUT R88, R52.reuse, 0x40, RZ, 0x3c, !PT ;  /* 0x0000004034587812 */ /* 0x040fe400078e3cff */
[----:B------:R-:W-:Y:S01]  /*9fa0*/  LOP3.LUT R92, R52, 0x60, RZ, 0x3c, !PT ;  /* 0x00000060345c7812 */ /* 0x000fe200078e3cff */
[----:B------:R-:W3:Y:S04]  /*9fb0*/  LDS.128 R8, [R52] ;  /* 0x0000000034087984 */ /* 0x000ee80000000c00 */
[----:B------:R-:W4:Y:S01]  /*9fc0*/  LDS.128 R32, [R86] ;  /* 0x0000000056207984 */ /* 0x000f220000000c00 */
[----:B-----5:R-:W-:-:S03]  /*9fd0*/  LOP3.LUT R0, R6, R187, RZ, 0xfc, !PT ;  /* 0x000000bb06007212 */ /* 0x020fc600078efcff */
[----:B------:R-:W0:Y:S04]  /*9fe0*/  LDS.128 R28, [R88] ;  /* 0x00000000581c7984 */ /* 0x000e280000000c00 */
[----:B------:R-:W0:Y:S01]  /*9ff0*/  LDS.128 R16, [R92] ;  /* 0x000000005c107984 */ /* 0x000e220000000c00 */
[----:B------:R-:W-:-:S03]  /*a000*/  IMAD R93, R0, c[0x0][0x198], RZ ;  /* 0x00006600005d7a24 */ /* 0x000fc600078e02ff */
[----:B------:R-:W0:Y:S04]  /*a010*/  LDS.128 R24, [R52+0x800] ;  /* 0x0008000034187984 */ /* 0x000e280000000c00 */
[----:B------:R-:W0:Y:S01]  /*a020*/  LDS.128 R20, [R86+0x800] ;  /* 0x0008000056147984 */ /* 0x000e220000000c00 */
[C-C-:B-1----:R-:W-:Y:S02]  /*a030*/  LOP3.LUT R12, R6.reuse, 0x2, R187.reuse, 0xfe, !PT ;  /* 0x00000002060c7812 */ /* 0x142fe400078efebb */
[C-C-:B------:R-:W-:Y:S02]  /*a040*/  LOP3.LUT R7, R6.reuse, 0x4, R187.reuse, 0xfe, !PT ;  /* 0x0000000406077812 */ /* 0x140fe400078efebb */
[C-C-:B------:R-:W-:Y:S02]  /*a050*/  LOP3.LUT R44, R6.reuse, 0x8, R187.reuse, 0xfe, !PT ;  /* 0x00000008062c7812 */ /* 0x140fe400078efebb */
[----:B------:R-:W-:-:S02]  /*a060*/  LOP3.LUT R43, R6, 0xa, R187, 0xfe, !PT ;  /* 0x0000000a062b7812 */ /* 0x000fc400078efebb */
[C-C-:B------:R-:W-:Y:S02]  /*a070*/  LOP3.LUT R42, R6.reuse, 0xc, R187.reuse, 0xfe, !PT ;  /* 0x0000000c062a7812 */ /* 0x140fe400078efebb */
[C-C-:B------:R-:W-:Y:S02]  /*a080*/  LOP3.LUT R48, R6.reuse, 0xe, R187.reuse, 0xfe, !PT ;  /* 0x0000000e06307812 */ /* 0x140fe400078efebb */
[C-C-:B------:R-:W-:Y:S02]  /*a090*/  LOP3.LUT R53, R6.reuse, 0x10, R187.reuse, 0xfe, !PT ;  /* 0x0000001006357812 */ /* 0x140fe400078efebb */
        /* <DEDUP_REMOVED lines=39> */
[----:B------:R-:W-:Y:S01]  /*a310*/  LOP3.LUT R159, R6, 0x60, R187, 0xfe, !PT ;  /* 0x00000060069f7812 */ /* 0x000fe200078efebb */
[C---:B--2---:R-:W-:Y:S01]  /*a320*/  IMAD R3, R4.reuse, c[0x0][0x194], RZ ;  /* 0x0000650004037a24 */ /* 0x044fe200078e02ff */
[----:B------:R-:W-:-:S04]  /*a330*/  ISETP.GE.AND P0, PT, R4, c[0x0][0x178], PT ;  /* 0x00005e0004007a0c */ /* 0x000fc80003f06270 */
[C---:B------:R-:W-:Y:S02]  /*a340*/  LEA R2, P2, R3.reuse, c[0x0][0x170], 0x1 ;  /* 0x00005c0003027a11 */ /* 0x040fe400078408ff */
[----:B------:R-:W-:Y:S02]  /*a350*/  ISETP.LT.AND P1, PT, R0, c[0x0][0x17c], !P0 ;  /* 0x00005f0000007a0c */ /* 0x000fe40004721270 */
[----:B------:R-:W-:Y:S02]  /*a360*/  LEA.HI.X.SX32 R0, R3, c[0x0][0x174], 0x1, P2 ;  /* 0x00005d0003007a11 */ /* 0x000fe400010f0eff */
[----:B------:R-:W-:-:S04]  /*a370*/  LEA R4, P2, R93, R2, 0x1 ;  /* 0x000000025d047211 */ /* 0x000fc800078408ff */
[----:B------:R-:W-:Y:S02]  /*a380*/  LEA.HI.X.SX32 R5, R93, R0, 0x1, P2 ;  /* 0x000000005d057211 */ /* 0x000fe400010f0eff */
[C---:B------:R-:W-:Y:S01]  /*a390*/  ISETP.LT.AND P5, PT, R7.reuse, c[0x0][0x17c], !P0 ;  /* 0x00005f0007007a0c */ /* 0x040fe200047a1270 */
[----:B------:R-:W-:Y:S01]  /*a3a0*/  IMAD R7, R7, c[0x0][0x198], RZ ;  /* 0x0000660007077a24 */ /* 0x000fe200078e02ff */
[----:B------:R-:W-:Y:S01]  /*a3b0*/  LOP3.LUT R3, R6, 0x6, R187, 0xfe, !PT ;  /* 0x0000000606037812 */ /* 0x000fe200078efebb */
[----:B---3--:R1:W-:Y:S01]  /*a3c0*/  @P1 STG.E.U16 [R4.64], R8 ;  /* 0x0000000804001986 */ /* 0x0083e2000c101506 */
[C---:B------:R-:W-:Y:S02]  /*a3d0*/  ISETP.LT.AND P4, PT, R12.reuse, c[0x0][0x17c], !P0 ;  /* 0x00005f000c007a0c */ /* 0x040fe40004781270 */
[----:B------:R-:W-:Y:S01]  /*a3e0*/  LEA R38, P2, R7, R2, 0x1 ;  /* 0x0000000207267211 */ /* 0x000fe200078408ff */
[C---:B------:R-:W-:Y:S01]  /*a3f0*/  IMAD R41, R3.reuse, c[0x0][0x198], RZ ;  /* 0x0000660003297a24 */ /* 0x040fe200078e02ff */
[----:B------:R-:W-:Y:S01]  /*a400*/  ISETP.LT.AND P6, PT, R3, c[0x0][0x17c], !P0 ;  /* 0x00005f0003007a0c */ /* 0x000fe200047c1270 */
[----:B-1----:R-:W-:-:S02]  /*a410*/  IMAD R5, R12, c[0x0][0x198], RZ ;  /* 0x000066000c057a24 */ /* 0x002fc400078e02ff */
[----:B------:R-:W1:Y:S03]  /*a420*/  LDS.128 R12, [R88+0x800] ;  /* 0x00080000580c7984 */ /* 0x000e660000000c00 */
[----:B------:R-:W-:Y:S02]  /*a430*/  LEA R36, P1, R5, R2, 0x1 ;  /* 0x0000000205247211 */ /* 0x000fe400078208ff */
        /* <DEDUP_REMOVED lines=78> */
[-C--:B------:R-:W-:Y:S02]  /*a920*/  LEA.HI.X.SX32 R37, R5, R0.reuse, 0x1, P1 ;  /* 0x0000000005257211 */ /* 0x080fe400008f0eff */
[----:B------:R-:W-:Y:S02]  /*a930*/  LOP3.LUT R187, R6, 0xfe, R187, 0xfe, !PT ;  /* 0x000000fe06bb7812 */ /* 0x000fe400078efebb */
[----:B------:R-:W-:Y:S02]  /*a940*/  LEA.HI.X.SX32 R39, R7, R0, 0x1, P2 ;  /* 0x0000000007277211 */ /* 0x000fe400010f0eff */
[----:B------:R-:W-:Y:S01]  /*a950*/  LEA R40, P3, R41, R2, 0x1 ;  /* 0x0000000229287211 */ /* 0x000fe200078608ff */
[----:B------:R-:W2:Y:S01]  /*a960*/  LDS.128 R4, [R92+0x800] ;  /* 0x000800005c047984 */ /* 0x000ea20000000c00 */
[----:B------:R-:W-:-:S02]  /*a970*/  IMAD R49, R44, c[0x0][0x198], RZ ;  /* 0x000066002c317a24 */ /* 0x000fc400078e02ff */
[----:B------:R-:W-:Y:S01]  /*a980*/  LEA.HI.X.SX32 R41, R41, R0, 0x1, P3 ;  /* 0x0000000029297211 */ /* 0x000fe200018f0eff */
[----:B----4-:R-:W-:Y:S01]  /*a990*/  @P4 STG.E.U16 [R36.64], R32 ;  /* 0x0000002024004986 */ /* 0x010fe2000c101506 */
[C---:B------:R-:W-:Y:S01]  /*a9a0*/  ISETP.LT.AND P3, PT, R43.reuse, c[0x0][0x17c], !P0 ;  /* 0x00005f002b007a0c */ /* 0x040fe20004761270 */
[----:B------:R-:W-:Y:S01]  /*a9b0*/  IMAD R43, R43, c[0x0][0x198], RZ ;  /* 0x000066002b2b7a24 */ /* 0x000fe200078e02ff */
[----:B------:R-:W-:Y:S01]  /*a9c0*/  ISETP.LT.AND P4, PT, R44, c[0x0][0x17c], !P0 ;  /* 0x00005f002c007a0c */ /* 0x000fe20004781270 */
[----:B0-----:R-:W-:Y:S01]  /*a9d0*/  @P5 STG.E.U16 [R38.64], R28 ;  /* 0x0000001c26005986 */ /* 0x001fe2000c101506 */
[----:B------:R-:W-:-:S03]  /*a9e0*/  IMAD R51, R42, c[0x0][0x198], RZ ;  /* 0x000066002a337a24 */ /* 0x000fc600078e02ff */
[----:B------:R-:W0:Y:S01]  /*a9f0*/  LDS.128 R44, [R52+0x1000] ;  /* 0x00100000342c7984 */ /* 0x000e220000000c00 */
[----:B------:R-:W-:-:S03]  /*aa00*/  LEA R60, P5, R43, R2, 0x1 ;  /* 0x000000022b3c7211 */ /* 0x000fc600078a08ff */
[----:B------:R-:W-:Y:S01]  /*aa10*/  @P6 STG.E.U16 [R40.64], R16 ;  /* 0x0000001028006986 */ /* 0x000fe2000c101506 */
[----:B------:R-:W-:-:S03]  /*aa20*/  LEA R58, P6, R49, R2, 0x1 ;  /* 0x00000002313a7211 */ /* 0x000fc600078c08ff */
[----:B------:R-:W3:Y:S01]  /*aa30*/  LDS.128 R36, [R86+0x1000] ;  /* 0x0010000056247984 */ /* 0x000ee20000000c00 */
[----:B------:R-:W-:Y:S01]  /*aa40*/  LEA.HI.X.SX32 R59, R49, R0, 0x1, P6 ;  /* 0x00000000313b7211 */ /* 0x000fe200030f0eff */
[----:B------:R-:W-:Y:S01]  /*aa50*/  IMAD R55, R48, c[0x0][0x198], RZ ;  /* 0x0000660030377a24 */ /* 0x000fe200078e02ff */
[----:B------:R-:W-:Y:S02]  /*aa60*/  ISETP.LT.AND P2, PT, R42, c[0x0][0x17c], !P0 ;  /* 0x00005f002a007a0c */ /* 0x000fe40004741270 */
[----:B------:R-:W-:Y:S02]  /*aa70*/  LEA R56, P6, R51, R2, 0x1 ;  /* 0x0000000233387211 */ /* 0x000fe400078c08ff */
[----:B------:R-:W-:Y:S02]  /*aa80*/  LEA.HI.X.SX32 R61, R43, R0, 0x1, P5 ;  /* 0x000000002b3d7211 */ /* 0x000fe400028f0eff */
[----:B------:R-:W4:Y:S01]  /*aa90*/  LDS.128 R40, [R88+0x1000] ;  /* 0x0010000058287984 */ /* 0x000f220000000c00 */
[----:B------:R-:W-:-:S02]  /*aaa0*/  ISETP.LT.AND P1, PT, R48, c[0x0][0x17c], !P0 ;  /* 0x00005f0030007a0c */ /* 0x000fc40004721270 */
[----:B------:R-:W-:Y:S01]  /*aab0*/  LEA.HI.X.SX32 R57, R51, R0, 0x1, P6 ;  /* 0x0000000033397211 */ /* 0x000fe200030f0eff */
[----:B------:R-:W-:Y:S04]  /*aac0*/  @P4 STG.E.U16 [R58.64], R24 ;  /* 0x000000183a004986 */ /* 0x000fe8000c101506 */
[----:B------:R-:W-:Y:S01]  /*aad0*/  @P3 STG.E.U16 [R60.64], R20 ;  /* 0x000000143c003986 */ /* 0x000fe2000c101506 */
[----:B------:R-:W-:-:S03]  /*aae0*/  LEA R64, P3, R55, R2, 0x1 ;  /* 0x0000000237407211 */ /* 0x000fc600078608ff */
[----:B------:R-:W4:Y:S01]  /*aaf0*/  LDS.128 R48, [R92+0x1000] ;  /* 0x001000005c307984 */ /* 0x000f220000000c00 */
[C---:B------:R-:W-:Y:S01]  /*ab00*/  ISETP.LT.AND P4, PT, R53.reuse, c[0x0][0x17c], !P0 ;  /* 0x00005f0035007a0c */ /* 0x040fe20004781270 */
[----:B------:R-:W-:Y:S01]  /*ab10*/  IMAD R81, R53, c[0x0][0x198], RZ ;  /* 0x0000660035517a24 */ /* 0x000fe200078e02ff */
[----:B------:R-:W-:Y:S02]  /*ab20*/  LEA.HI.X.SX32 R65, R55, R0, 0x1, P3 ;  /* 0x0000000037417211 */ /* 0x000fe400018f0eff */
[----:B------:R-:W4:Y:S01]  /*ab30*/  LDS.128 R52, [R52+0x1800] ;  /* 0x0018000034347984 */ /* 0x000f220000000c00 */
[C---:B------:R-:W-:Y:S01]  /*ab40*/  ISETP.LT.AND P3, PT, R63.reuse, c[0x0][0x17c], !P0 ;  /* 0x00005f003f007a0c */ /* 0x040fe20004761270 */
[----:B------:R-:W-:Y:S02]  /*ab50*/  IMAD R83, R63, c[0x0][0x198], RZ ;  /* 0x000066003f537a24 */ /* 0x000fe400078e02ff */
[----:B-1----:R-:W-:Y:S01]  /*ab60*/  @P2 STG.E.U16 [R56.64], R12 ;  /* 0x0000000c38002986 */ /* 0x002fe2000c101506 */
[C---:B------:R-:W-:Y:S01]  /*ab70*/  ISETP.LT.AND P2, PT, R62.reuse, c[0x0][0x17c], !P0 ;  /* 0x00005f003e007a0c */ /* 0x040fe20004741270 */
[----:B------:R-:W-:-:S02]  /*ab80*/  IMAD R87, R62, c[0x0][0x198], RZ ;  /* 0x000066003e577a24 */ /* 0x000fc400078e02ff */
[----:B------:R1:W4:Y:S01]  /*ab90*/  LDS.128 R60, [R86+0x1800] ;  /* 0x00180000563c7984 */ /* 0x0003220000000c00 */
[----:B------:R-:W-:-:S03]  /*aba0*/  LEA R80, P5, R81, R2, 0x1 ;  /* 0x0000000251507211 */ /* 0x000fc600078a08ff */
[----:B------:R0:W4:Y:S01]  /*abb0*/  LDS.128 R56, [R88+0x1800] ;  /* 0x0018000058387984 */ /* 0x0001220000000c00 */
[----:B------:R-:W-:-:S03]  /*abc0*/  LEA.HI.X.SX32 R81, R81, R0, 0x1, P5 ;  /* 0x0000000051517211 */ /* 0x000fc600028f0eff */
[----:B--2---:R-:W-:Y:S01]  /*abd0*/  @P1 STG.E.U16 [R64.64], R4 ;  /* 0x0000000440001986 */ /* 0x004fe2000c101506 */
[----:B------:R-:W-:Y:S01]  /*abe0*/  LEA R84, P1, R83, R2, 0x1 ;  /* 0x0000000253547211 */ /* 0x000fe200078208ff */
[----:B------:R-:W-:Y:S01]  /*abf0*/  IMAD R173, R67, c[0x0][0x198], RZ ;  /* 0x0000660043ad7a24 */ /* 0x000fe200078e02ff */
[----:B------:R-:W-:Y:S02]  /*ac00*/  ISETP.LT.AND P5, PT, R82, c[0x0][0x17c], !P0 ;  /* 0x00005f0052007a0c */ /* 0x000fe400047a1270 */
[----:B------:R-:W-:Y:S01]  /*ac10*/  LEA.HI.X.SX32 R85, R83, R0, 0x1, P1 ;  /* 0x0000000053557211 */ /* 0x000fe200008f0eff */
[----:B0-----:R0:W-:Y:S01]  /*ac20*/  @P4 STG.E.U16 [R80.64], R44 ;  /* 0x0000002c50004986 */ /* 0x0011e2000c101506 */
[----:B------:R-:W-:Y:S01]  /*ac30*/  LEA R82, P6, R87, R2, 0x1 ;  /* 0x0000000257527211 */ /* 0x000fe200078c08ff */
[C---:B------:R-:W-:Y:S01]  /*ac40*/  IMAD R175, R66.reuse, c[0x0][0x198], RZ ;  /* 0x0000660042af7a24 */ /* 0x040fe200078e02ff */
[----:B------:R-:W-:Y:S02]  /*ac50*/  ISETP.LT.AND P1, PT, R67, c[0x0][0x17c], !P0 ;  /* 0x00005f0043007a0c */ /* 0x000fe40004721270 */
[----:B------:R-:W-:Y:S01]  /*ac60*/  ISETP.LT.AND P4, PT, R66, c[0x0][0x17c], !P0 ;  /* 0x00005f0042007a0c */ /* 0x000fe20004781270 */
[----:B---3--:R-:W-:Y:S01]  /*ac70*/  @P3 STG.E.U16 [R84.64], R36 ;  /* 0x0000002454003986 */ /* 0x008fe2000c101506 */
[----:B------:R-:W-:-:S03]  /*ac80*/  LEA.HI.X.SX32 R83, R87, R0, 0x1, P6 ;  /* 0x0000000057537211 */ /* 0x000fc600030f0eff */
[----:B------:R-:W2:Y:S01]  /*ac90*/  LDS.128 R64, [R92+0x1800] ;  /* 0x001800005c407984 */ /* 0x000ea20000000c00 */
[----:B-1----:R-:W-:-:S03]  /*aca0*/  LEA R86, P3, R173, R2, 0x1 ;  /* 0x00000002ad567211 */ /* 0x002fc600078608ff */
[----:B----4-:R1:W-:Y:S01]  /*acb0*/  @P2 STG.E.U16 [R82.64], R40 ;  /* 0x0000002852002986 */ /* 0x0103e2000c101506 */
[----:B------:R-:W-:Y:S02]  /*acc0*/  LEA.HI.X.SX32 R87, R173, R0, 0x1, P3 ;  /* 0x00000000ad577211 */ /* 0x000fe400018f0eff */
[----:B------:R-:W-:Y:S01]  /*acd0*/  LEA R88, P2, R175, R2, 0x1 ;  /* 0x00000002af587211 */ /* 0x000fe200078408ff */
[C---:B0-----:R-:W-:Y:S01]  /*ace0*/  IMAD R81, R89.reuse, c[0x0][0x198], RZ ;  /* 0x0000660059517a24 */ /* 0x041fe200078e02ff */
[----:B------:R-:W-:Y:S01]  /*acf0*/  ISETP.LT.AND P3, PT, R89, c[0x0][0x17c], !P0 ;  /* 0x00005f0059007a0c */ /* 0x000fe20004761270 */
[----:B------:R0:W-:Y:S01]  /*ad00*/  @P1 STG.E.U16 [R86.64], R48 ;  /* 0x0000003056001986 */ /* 0x0001e2000c101506 */
[----:B------:R-:W-:Y:S02]  /*ad10*/  LEA.HI.X.SX32 R89, R175, R0, 0x1, P2 ;  /* 0x00000000af597211 */ /* 0x000fe400010f0eff */
[C---:B------:R-:W-:Y:S01]  /*ad20*/  ISETP.LT.AND P1, PT, R91.reuse, c[0x0][0x17c], !P0 ;  /* 0x00005f005b007a0c */ /* 0x040fe20004721270 */
[----:B------:R-:W-:-:S02]  /*ad30*/  IMAD R91, R91, c[0x0][0x198], RZ ;  /* 0x000066005b5b7a24 */ /* 0x000fc400078e02ff */
[----:B------:R-:W-:Y:S01]  /*ad40*/  IMAD.MOV.U32 R80, RZ, RZ, c[0x0][0x198] ;  /* 0x00006600ff507624 */ /* 0x000fe200078e00ff */
[-C--:B-1----:R-:W-:Y:S01]  /*ad50*/  LEA R82, P2, R81, R2.reuse, 0x1 ;  /* 0x0000000251527211 */ /* 0x082fe200078408ff */
[----:B------:R1:W-:Y:S01]  /*ad60*/  @P4 STG.E.U16 [R88.64], R52 ;  /* 0x0000003458004986 */ /* 0x0003e2000c101506 */
[----:B------:R-:W-:Y:S01]  /*ad70*/  LEA R84, P4, R91, R2, 0x1 ;  /* 0x000000025b547211 */ /* 0x000fe200078808ff */
[----:B------:R-:W-:Y:S01]  /*ad80*/  IMAD R93, R80, 0x20, R93 ;  /* 0x00000020505d7824 */ /* 0x000fe200078e025d */
[-C--:B------:R-:W-:Y:S01]  /*ad90*/  LEA.HI.X.SX32 R83, R81, R0.reuse, 0x1, P2 ;  /* 0x0000000051537211 */ /* 0x080fe200010f0eff */
[----:B------:R-:W-:Y:S01]  /*ada0*/  IMAD R81, R90, c[0x0][0x198], RZ ;  /* 0x000066005a517a24 */ /* 0x000fe200078e02ff */
[----:B------:R-:W-:Y:S01]  /*adb0*/  LEA.HI.X.SX32 R85, R91, R0, 0x1, P4 ;  /* 0x000000005b557211 */ /* 0x000fe200020f0eff */
[----:B------:R-:W-:Y:S01]  /*adc0*/  IMAD R173, R80, 0x2, R93 ;  /* 0x0000000250ad7824 */ /* 0x000fe200078e025d */
[----:B------:R-:W-:Y:S01]  /*add0*/  ISETP.LT.AND P2, PT, R90, c[0x0][0x17c], !P0 ;  /* 0x00005f005a007a0c */ /* 0x000fe20004741270 */
[----:B------:R3:W-:Y:S01]  /*ade0*/  @P3 STG.E.U16 [R82.64], R60 ;  /* 0x0000003c52003986 */ /* 0x0007e2000c101506 */
[----:B0-----:R-:W-:Y:S01]  /*adf0*/  LEA R86, P3, R81, R2, 0x1 ;  /* 0x0000000251567211 */ /* 0x001fe200078608ff */
[----:B------:R-:W-:-:S02]  /*ae00*/  IMAD R175, R80, 0x2, R173 ;  /* 0x0000000250af7824 */ /* 0x000fc400078e02ad */
[----:B------:R-:W-:Y:S01]  /*ae10*/  @P1 STG.E.U16 [R84.64], R56 ;  /* 0x0000003854001986 */ /* 0x000fe2000c101506 */
[----:B------:R-:W-:Y:S02]  /*ae20*/  LEA R90, P1, R93, R2, 0x1 ;  /* 0x000000025d5a7211 */ /* 0x000fe400078208ff */
[----:B------:R-:W-:Y:S02]  /*ae30*/  ISETP.LT.AND P6, PT, R193, c[0x0][0x17c], !P0 ;  /* 0x00005f00c1007a0c */ /* 0x000fe400047c1270 */
[-C--:B------:R-:W-:Y:S02]  /*ae40*/  LEA.HI.X.SX32 R87, R81, R0.reuse, 0x1, P3 ;  /* 0x0000000051577211 */ /* 0x080fe400018f0eff */
[----:B------:R-:W-:Y:S02]  /*ae50*/  LEA.HI.X.SX32 R91, R93, R0, 0x1, P1 ;  /* 0x000000005d5b7211 */ /* 0x000fe400008f0eff */
[-C--:B------:R-:W-:Y:S02]  /*ae60*/  LEA R92, P3, R173, R2.reuse, 0x1 ;  /* 0x00000002ad5c7211 */ /* 0x080fe400078608ff */
[----:B-1----:R-:W-:-:S02]  /*ae70*/  LEA R88, P1, R175, R2, 0x1 ;  /* 0x00000002af587211 */ /* 0x002fc400078208ff */
[----:B------:R-:W-:Y:S02]  /*ae80*/  PRMT R8, R8, 0x7632, R8 ;  /* 0x0000763208087816 */ /* 0x000fe40000000008 */
[-C--:B------:R-:W-:Y:S02]  /*ae90*/  LEA.HI.X.SX32 R93, R173, R0.reuse, 0x1, P3 ;  /* 0x00000000ad5d7211 */ /* 0x080fe400018f0eff */
[----:B------:R-:W-:Y:S01]  /*aea0*/  LEA.HI.X.SX32 R89, R175, R0, 0x1, P1 ;  /* 0x00000000af597211 */ /* 0x000fe200008f0eff */
[----:B------:R-:W-:Y:S01]  /*aeb0*/  IMAD R175, R80, 0x2, R175 ;  /* 0x0000000250af7824 */ /* 0x000fe200078e02af */
[----:B------:R-:W-:Y:S01]  /*aec0*/  PRMT R32, R32, 0x7632, R32 ;  /* 0x0000763220207816 */ /* 0x000fe20000000020 */
[----:B--2---:R0:W-:Y:S01]  /*aed0*/  @P2 STG.E.U16 [R86.64], R64 ;  /* 0x0000004056002986 */ /* 0x0041e2000c101506 */
[----:B------:R-:W-:Y:S01]  /*aee0*/  ISETP.LT.AND P4, PT, R192, c[0x0][0x17c], !P0 ;  /* 0x00005f00c0007a0c */ /* 0x000fe20004781270 */
[----:B------:R-:W-:Y:S02]  /*aef0*/  IMAD R81, R80, 0x2, R175 ;  /* 0x0000000250517824 */ /* 0x000fe400078e02af */
[----:B------:R1:W-:Y:S04]  /*af00*/  @P5 STG.E.U16 [R90.64], R8 ;  /* 0x000000085a005986 */ /* 0x0003e8000c101506 */
[----:B------:R-:W-:Y:S01]  /*af10*/  @P6 STG.E.U16 [R92.64], R32 ;  /* 0x000000205c006986 */ /* 0x000fe2000c101506 */
[----:B---3--:R-:W-:-:S02]  /*af20*/  LEA R82, P6, R175, R2, 0x1 ;  /* 0x00000002af527211 */ /* 0x008fc400078c08ff */
[----:B------:R-:W-:Y:S01]  /*af30*/  ISETP.LT.AND P3, PT, R189, c[0x0][0x17c], !P0 ;  /* 0x00005f00bd007a0c */ /* 0x000fe20004761270 */
[----:B0-----:R-:W-:Y:S01]  /*af40*/  IMAD R87, R80, 0x2, R81 ;  /* 0x0000000250577824 */ /* 0x001fe200078e0251 */
[----:B------:R-:W-:Y:S02]  /*af50*/  LEA.HI.X.SX32 R83, R175, R0, 0x1, P6 ;  /* 0x00000000af537211 */ /* 0x000fe400030f0eff */
[C---:B------:R-:W-:Y:S02]  /*af60*/  LEA R84, P6, R81.reuse, R2, 0x1 ;  /* 0x0000000251547211 */ /* 0x040fe400078c08ff */
[----:B------:R-:W-:Y:S02]  /*af70*/  PRMT R44, R28, 0x7632, R44 ;  /* 0x000076321c2c7816 */ /* 0x000fe4000000002c */
[----:B------:R-:W-:Y:S01]  /*af80*/  LEA.HI.X.SX32 R85, R81, R0, 0x1, P6 ;  /* 0x0000000051557211 */ /* 0x000fe200030f0eff */
[----:B------:R-:W-:Y:S01]  /*af90*/  IMAD R81, R80, 0x2, R87 ;  /* 0x0000000250517824 */ /* 0x000fe200078e0257 */
[----:B------:R-:W-:-:S02]  /*afa0*/  ISETP.LT.AND P1, PT, R188, c[0x0][0x17c], !P0 ;  /* 0x00005f00bc007a0c */ /* 0x000fc40004721270 */
[----:B------:R-:W-:Y:S02]  /*afb0*/  LEA R86, P6, R87, R2, 0x1 ;  /* 0x0000000257567211 */ /* 0x000fe400078c08ff */
[----:B------:R-:W-:Y:S01]  /*afc0*/  ISETP.LT.AND P2, PT, R191, c[0x0][0x17c], !P0 ;  /* 0x00005f00bf007a0c */ /* 0x000fe20004741270 */
[----:B------:R0:W-:Y:S01]  /*afd0*/  @P4 STG.E.U16 [R88.64], R44 ;  /* 0x0000002c58004986 */ /* 0x0001e2000c101506 */
[----:B------:R-:W-:Y:S01]  /*afe0*/  PRMT R16, R16, 0x7632, R16 ;  /* 0x0000763210107816 */ /* 0x000fe20000000010 */
[----:B-1----:R-:W-:Y:S01]  /*aff0*/  IMAD R91, R80, 0x2, R81 ;  /* 0x00000002505b7824 */ /* 0x002fe200078e0251 */
[----:B------:R-:W-:Y:S02]  /*b000*/  LEA.HI.X.SX32 R87, R87, R0, 0x1, P6 ;  /* 0x0000000057577211 */ /* 0x000fe400030f0eff */
[----:B------:R-:W-:Y:S01]  /*b010*/  PRMT R24, R24, 0x7632, R24 ;  /* 0x0000763218187816 */ /* 0x000fe20000000018 */
[----:B------:R1:W-:Y:S01]  /*b020*/  @P3 STG.E.U16 [R82.64], R16 ;  /* 0x0000001052003986 */ /* 0x0003e2000c101506 */
[----:B------:R-:W-:-:S02]  /*b030*/  PRMT R20, R20, 0x7632, R20 ;  /* 0x0000763214147816 */ /* 0x000fc40000000014 */
[C---:B0-----:R-:W-:Y:S02]  /*b040*/  LEA R88, P6, R81.reuse, R2, 0x1 ;  /* 0x0000000251587211 */ /* 0x041fe400078c08ff */
[----:B------:R-:W-:Y:S02]  /*b050*/  ISETP.LT.AND P5, PT, R190, c[0x0][0x17c], !P0 ;  /* 0x00005f00be007a0c */ /* 0x000fe400047a1270 */
[----:B------:R-:W-:Y:S01]  /*b060*/  LEA.HI.X.SX32 R89, R81, R0, 0x1, P6 ;  /* 0x0000000051597211 */ /* 0x000fe200030f0eff */
[----:B------:R-:W-:Y:S01]  /*b070*/  IMAD R81, R80, 0x2, R91 ;  /* 0x0000000250517824 */ /* 0x000fe200078e025b */
[C---:B-1----:R-:W-:Y:S02]  /*b080*/  LEA R82, P6, R91.reuse, R2, 0x1 ;  /* 0x000000025b527211 */ /* 0x042fe400078c08ff */
[----:B------:R-:W-:Y:S01]  /*b090*/  ISETP.LT.AND P4, PT, R186, c[0x0][0x17c], !P0 ;  /* 0x00005f00ba007a0c */ /* 0x000fe20004781270 */
[----:B------:R0:W-:Y:S01]  /*b0a0*/  @P1 STG.E.U16 [R84.64], R24 ;  /* 0x0000001854001986 */ /* 0x0001e2000c101506 */
[----:B------:R-:W-:-:S03]  /*b0b0*/  LEA.HI.X.SX32 R83, R91, R0, 0x1, P6 ;  /* 0x000000005b537211 */ /* 0x000fc600030f0eff */
[----:B------:R1:W-:Y:S01]  /*b0c0*/  @P2 STG.E.U16 [R86.64], R20 ;  /* 0x0000001456002986 */ /* 0x0003e2000c101506 */
[----:B------:R-:W-:Y:S02]  /*b0d0*/  PRMT R44, R12, 0x7632, R44 ;  /* 0x000076320c2c7816 */ /* 0x000fe4000000002c */
[----:B------:R-:W-:Y:S02]  /*b0e0*/  PRMT R4, R4, 0x7632, R4 ;  /* 0x0000763204047816 */ /* 0x000fe40000000004 */
[----:B0-----:R-:W-:Y:S01]  /*b0f0*/  LEA R84, P6, R81, R2, 0x1 ;  /* 0x0000000251547211 */ /* 0x001fe200078c08ff */
[----:B-1----:R-:W-:-:S03]  /*b100*/  IMAD R87, R80, 0x2, R81 ;  /* 0x0000000250577824 */ /* 0x002fc600078e0251 */
[----:B------:R-:W-:Y:S02]  /*b110*/  LEA.HI.X.SX32 R85, R81, R0, 0x1, P6 ;  /* 0x0000000051557211 */ /* 0x000fe400030f0eff */
[----:B------:R-:W-:Y:S01]  /*b120*/  ISETP.LT.AND P3, PT, R185, c[0x0][0x17c], !P0 ;  /* 0x00005f00b9007a0c */ /* 0x000fe20004761270 */
[----:B------:R-:W-:Y:S01]  /*b130*/  IMAD R81, R80, 0x2, R87 ;  /* 0x0000000250517824 */ /* 0x000fe200078e0257 */
[C---:B------:R-:W-:Y:S01]  /*b140*/  LEA R86, P6, R87.reuse, R2, 0x1 ;  /* 0x0000000257567211 */ /* 0x040fe200078c08ff */
[----:B------:R0:W-:Y:S01]  /*b150*/  @P5 STG.E.U16 [R88.64], R44 ;  /* 0x0000002c58005986 */ /* 0x0001e2000c101506 */
[----:B------:R-:W-:Y:S02]  /*b160*/  ISETP.LT.AND P1, PT, R184, c[0x0][0x17c], !P0 ;  /* 0x00005f00b8007a0c */ /* 0x000fe40004721270 */
[----:B------:R-:W-:Y:S01]  /*b170*/  LEA.HI.X.SX32 R87, R87, R0, 0x1, P6 ;  /* 0x0000000057577211 */ /* 0x000fe200030f0eff */
[----:B------:R1:W-:Y:S01]  /*b180*/  @P4 STG.E.U16 [R82.64], R4 ;  /* 0x0000000452004986 */ /* 0x0003e2000c101506 */
[----:B------:R-:W-:-:S02]  /*b190*/  PRMT R8, R44, 0x7632, R8 ;  /* 0x000076322c087816 */ /* 0x000fc40000000008 */
[----:B------:R-:W-:Y:S02]  /*b1a0*/  ISETP.LT.AND P2, PT, R183, c[0x0][0x17c], !P0 ;  /* 0x00005f00b7007a0c */ /* 0x000fe40004741270 */
[----:B0-----:R-:W-:Y:S01]  /*b1b0*/  LEA R88, P6, R81, R2, 0x1 ;  /* 0x0000000251587211 */ /* 0x001fe200078c08ff */
[----:B-1----:R-:W-:-:S03]  /*b1c0*/  IMAD R83, R80, 0x2, R81 ;  /* 0x0000000250537824 */ /* 0x002fc600078e0251 */
[----:B------:R-:W-:Y:S02]  /*b1d0*/  LEA.HI.X.SX32 R89, R81, R0, 0x1, P6 ;  /* 0x0000000051597211 */ /* 0x000fe400030f0eff */
[----:B------:R-:W-:Y:S01]  /*b1e0*/  ISETP.LT.AND P5, PT, R182, c[0x0][0x17c], !P0 ;  /* 0x00005f00b6007a0c */ /* 0x000fe200047a1270 */
[----:B------:R-:W-:Y:S01]  /*b1f0*/  IMAD R81, R80, 0x2, R83 ;  /* 0x0000000250517824 */ /* 0x000fe200078e0253 */
[C---:B------:R-:W-:Y:S01]  /*b200*/  LEA R82, P6, R83.reuse, R2, 0x1 ;  /* 0x0000000253527211 */ /* 0x040fe200078c08ff */
[----:B------:R0:W-:Y:S01]  /*b210*/  @P3 STG.E.U16 [R84.64], R8 ;  /* 0x0000000854003986 */ /* 0x0001e2000c101506 */
[----:B------:R-:W-:Y:S01]  /*b220*/  PRMT R36, R36, 0x7632, R36 ;  /* 0x0000763224247816 */ /* 0x000fe20000000024 */
[----:B------:R-:W-:Y:S01]  /*b230*/  IMAD R91, R80, 0x2, R81 ;  /* 0x00000002505b7824 */ /* 0x000fe200078e0251 */
[----:B------:R-:W-:Y:S02]  /*b240*/  LEA.HI.X.SX32 R83, R83, R0, 0x1, P6 ;  /* 0x0000000053537211 */ /* 0x000fe400030f0eff */
[----:B------:R-:W-:Y:S01]  /*b250*/  PRMT R44, R40, 0x7632, R44 ;  /* 0x00007632282c7816 */ /* 0x000fe2000000002c */
[----:B------:R1:W-:Y:S01]  /*b260*/  @P1 STG.E.U16 [R86.64], R36 ;  /* 0x0000002456001986 */ /* 0x0003e2000c101506 */
[----:B------:R-:W-:-:S02]  /*b270*/  PRMT R48, R48, 0x7632, R48 ;  /* 0x0000763230307816 */ /* 0x000fc40000000030 */
[----:B0-----:R-:W-:Y:S02]  /*b280*/  LEA R84, P6, R81, R2, 0x1 ;  /* 0x0000000251547211 */ /* 0x001fe400078c08ff */
        /* <DEDUP_REMOVED lines=31> */
[----:B------:R-:W-:Y:S01]  /*b480*/  ISETP.LT.AND P4, PT, R176, c[0x0][0x17c], !P0 ;  /* 0x00005f00b0007a0c */ /* 0x000fe20004781270 */
[----:B------:R1:W-:Y:S01]  /*b490*/  @P2 STG.E.U16 [R82.64], R64 ;  /* 0x0000004052002986 */ /* 0x0003e2000c101506 */
[----:B0-----:R-:W-:-:S02]  /*b4a0*/  LEA R88, P6, R81, R2, 0x1 ;  /* 0x0000000251587211 */ /* 0x001fc400078c08ff */
[----:B------:R-:W-:Y:S02]  /*b4b0*/  ISETP.LT.AND P3, PT, R174, c[0x0][0x17c], !P0 ;  /* 0x00005f00ae007a0c */ /* 0x000fe40004761270 */
[----:B------:R-:W-:Y:S01]  /*b4c0*/  LEA.HI.X.SX32 R89, R81, R0, 0x1, P6 ;  /* 0x0000000051597211 */ /* 0x000fe200030f0eff */
[----:B------:R-:W-:Y:S01]  /*b4d0*/  IMAD R81, R80, 0x2, R91 ;  /* 0x0000000250517824 */ /* 0x000fe200078e025b */
[C---:B-1----:R-:W-:Y:S01]  /*b4e0*/  LEA R82, P6, R91.reuse, R2, 0x1 ;  /* 0x000000025b527211 */ /* 0x042fe200078c08ff */
[----:B------:R0:W-:Y:S01]  /*b4f0*/  @P5 STG.E.U16 [R84.64], R9 ;  /* 0x0000000954005986 */ /* 0x0001e2000c101506 */
[----:B------:R-:W-:Y:S02]  /*b500*/  ISETP.LT.AND P1, PT, R172, c[0x0][0x17c], !P0 ;  /* 0x00005f00ac007a0c */ /* 0x000fe40004721270 */
[----:B------:R-:W-:Y:S01]  /*b510*/  LEA.HI.X.SX32 R83, R91, R0, 0x1, P6 ;  /* 0x000000005b537211 */ /* 0x000fe200030f0eff */
[----:B------:R-:W-:Y:S01]  /*b520*/  IMAD R91, R80, 0x2, R81 ;  /* 0x00000002505b7824 */ /* 0x000fe200078e0251 */
[----:B------:R1:W-:Y:S01]  /*b530*/  @P4 STG.E.U16 [R86.64], R33 ;  /* 0x0000002156004986 */ /* 0x0003e2000c101506 */
[----:B------:R-:W-:-:S02]  /*b540*/  ISETP.LT.AND P2, PT, R171, c[0x0][0x17c], !P0 ;  /* 0x00005f00ab007a0c */ /* 0x000fc40004741270 */
[----:B0-----:R-:W-:-:S04]  /*b550*/  LEA R84, P6, R81, R2, 0x1 ;  /* 0x0000000251547211 */ /* 0x001fc800078c08ff */
        /* <DEDUP_REMOVED lines=8> */
[----:B------:R-:W-:Y:S02]  /*b5e0*/  ISETP.LT.AND P4, PT, R169, c[0x0][0x17c], !P0 ;  /* 0x00005f00a9007a0c */ /* 0x000fe40004781270 */
        /* <DEDUP_REMOVED lines=32> */
[C---:B------:R-:W-:Y:S01]  /*b7f0*/  IMAD R81, R80.reuse, 0x2, R91 ;  /* 0x0000000250517824 */ /* 0x040fe200078e025b */
[C---:B-1----:R-:W-:Y:S01]  /*b800*/  LEA R86, P6, R91.reuse, R2, 0x1 ;  /* 0x000000025b567211 */ /* 0x042fe200078c08ff */
[----:B------:R0:W-:Y:S03]  /*b810*/  @P5 STG.E.U16 [R88.64], R41 ;  /* 0x0000002958005986 */ /* 0x0001e6000c101506 */
[----:B------:R-:W-:Y:S01]  /*b820*/  LEA.HI.X.SX32 R87, R91, R0, 0x1, P6 ;  /* 0x000000005b577211 */ /* 0x000fe200030f0eff */
[----:B------:R-:W-:Y:S01]  /*b830*/  IMAD R91, R80, 0x2, R81 ;  /* 0x00000002505b7824 */ /* 0x000fe200078e0251 */
[----:B------:R-:W-:Y:S01]  /*b840*/  ISETP.LT.AND P1, PT, R162, c[0x0][0x17c], !P0 ;  /* 0x00005f00a2007a0c */ /* 0x000fe20004721270 */
[----:B------:R1:W-:Y:S01]  /*b850*/  @P4 STG.E.U16 [R82.64], R49 ;  /* 0x0000003152004986 */ /* 0x0003e2000c101506 */
[----:B0-----:R-:W-:-:S04]  /*b860*/  LEA R88, P6, R81, R2, 0x1 ;  /* 0x0000000251587211 */ /* 0x001fc800078c08ff */
[----:B------:R-:W-:Y:S01]  /*b870*/  LEA.HI.X.SX32 R89, R81, R0, 0x1, P6 ;  /* 0x0000000051597211 */ /* 0x000fe200030f0eff */
[C---:B------:R-:W-:Y:S01]  /*b880*/  IMAD R81, R80.reuse, 0x2, R91 ;  /* 0x0000000250517824 */ /* 0x040fe200078e025b */
[----:B-1----:R-:W-:Y:S01]  /*b890*/  LEA R82, P6, R91, R2, 0x1 ;  /* 0x000000025b527211 */ /* 0x002fe200078c08ff */
[----:B------:R0:W-:Y:S01]  /*b8a0*/  @P3 STG.E.U16 [R84.64], R53 ;  /* 0x0000003554003986 */ /* 0x0001e2000c101506 */
[----:B------:R-:W-:Y:S02]  /*b8b0*/  ISETP.LT.AND P2, PT, R161, c[0x0][0x17c], !P0 ;  /* 0x00005f00a1007a0c */ /* 0x000fe40004741270 */
[----:B------:R-:W-:Y:S01]  /*b8c0*/  LEA.HI.X.SX32 R83, R91, R0, 0x1, P6 ;  /* 0x000000005b537211 */ /* 0x000fe200030f0eff */
[----:B------:R-:W-:Y:S01]  /*b8d0*/  IMAD R91, R80, 0x2, R81 ;  /* 0x00000002505b7824 */ /* 0x000fe200078e0251 */
[----:B------:R-:W-:Y:S01]  /*b8e0*/  ISETP.LT.AND P5, PT, R160, c[0x0][0x17c], !P0 ;  /* 0x00005f00a0007a0c */ /* 0x000fe200047a1270 */
[----:B------:R-:W-:Y:S01]  /*b8f0*/  @P1 STG.E.U16 [R86.64], R61 ;  /* 0x0000003d56001986 */ /* 0x000fe2000c101506 */
[----:B------:R-:W-:-:S02]  /*b900*/  ISETP.LT.AND P4, PT, R159, c[0x0][0x17c], !P0 ;  /* 0x00005f009f007a0c */ /* 0x000fc40004781270 */
[----:B0-----:R-:W-:Y:S02]  /*b910*/  LEA R84, P6, R81, R2, 0x1 ;  /* 0x0000000251547211 */ /* 0x001fe400078c08ff */
[----:B------:R-:W-:Y:S01]  /*b920*/  PRMT R5, R33, 0x7632, R5 ;  /* 0x0000763221057816 */ /* 0x000fe20000000005 */
[----:B------:R-:W-:Y:S01]  /*b930*/  IMAD R33, R80, 0x2, R91 ;  /* 0x0000000250217824 */ /* 0x000fe200078e025b */
[----:B------:R-:W-:Y:S02]  /*b940*/  LEA.HI.X.SX32 R85, R81, R0, 0x1, P6 ;  /* 0x0000000051557211 */ /* 0x000fe400030f0eff */
[----:B------:R-:W-:Y:S02]  /*b950*/  ISETP.LT.AND P3, PT, R158, c[0x0][0x17c], !P0 ;  /* 0x00005f009e007a0c */ /* 0x000fe40004761270 */
[----:B------:R-:W-:Y:S02]  /*b960*/  LEA R8, P6, R91, R2, 0x1 ;  /* 0x000000025b087211 */ /* 0x000fe400078c08ff */
[----:B------:R-:W-:-:S02]  /*b970*/  ISETP.LT.AND P1, PT, R156, c[0x0][0x17c], !P0 ;  /* 0x00005f009c007a0c */ /* 0x000fc40004721270 */
[----:B------:R-:W-:Y:S02]  /*b980*/  PRMT R4, R9, 0x7632, R4 ;  /* 0x0000763209047816 */ /* 0x000fe40000000004 */
[----:B------:R-:W-:Y:S01]  /*b990*/  LEA.HI.X.SX32 R9, R91, R0, 0x1, P6 ;  /* 0x000000005b097211 */ /* 0x000fe200030f0eff */
[----:B------:R-:W-:Y:S01]  /*b9a0*/  IMAD R81, R80, 0x2, R33 ;  /* 0x0000000250517824 */ /* 0x000fe200078e0221 */
[----:B------:R-:W-:Y:S01]  /*b9b0*/  LEA R32, P6, R33, R2, 0x1 ;  /* 0x0000000221207211 */ /* 0x000fe200078c08ff */
[----:B------:R-:W-:Y:S01]  /*b9c0*/  @P2 STG.E.U16 [R88.64], R57 ;  /* 0x0000003958002986 */ /* 0x000fe2000c101506 */
[----:B------:R-:W-:Y:S02]  /*b9d0*/  PRMT R29, R29, 0x7632, R29 ;  /* 0x000076321d1d7816 */ /* 0x000fe4000000001d */
[----:B------:R-:W-:Y:S01]  /*b9e0*/  LEA.HI.X.SX32 R33, R33, R0, 0x1, P6 ;  /* 0x0000000021217211 */ /* 0x000fe200030f0eff */
[----:B------:R0:W-:Y:S01]  /*b9f0*/  @P5 STG.E.U16 [R82.64], R65 ;  /* 0x0000004152005986 */ /* 0x0001e2000c101506 */
[----:B------:R-:W-:-:S03]  /*ba00*/  LEA R28, P6, R81, R2, 0x1 ;  /* 0x00000002511c7211 */ /* 0x000fc600078c08ff */
[----:B------:R-:W-:Y:S01]  /*ba10*/  @P4 STG.E.U16 [R84.64], R4 ;  /* 0x0000000454004986 */ /* 0x000fe2000c101506 */
[----:B------:R-:W-:-:S03]  /*ba20*/  ISETP.LT.AND P2, PT, R157, c[0x0][0x17c], !P0 ;  /* 0x00005f009d007a0c */ /* 0x000fc60004741270 */
[----:B------:R1:W-:Y:S01]  /*ba30*/  @P3 STG.E.U16 [R8.64], R5 ;  /* 0x0000000508003986 */ /* 0x0003e2000c101506 */
[----:B0-----:R-:W-:-:S03]  /*ba40*/  IMAD R83, R80, 0x2, R81 ;  /* 0x0000000250537824 */ /* 0x001fc600078e0251 */
[----:B------:R0:W-:Y:S01]  /*ba50*/  @P1 STG.E.U16 [R32.64], R29 ;  /* 0x0000001d20001986 */ /* 0x0001e2000c101506 */
[----:B------:R-:W-:Y:S02]  /*ba60*/  ISETP.LT.AND P5, PT, R155, c[0x0][0x17c], !P0 ;  /* 0x00005f009b007a0c */ /* 0x000fe400047a1270 */
[----:B------:R-:W-:Y:S01]  /*ba70*/  ISETP.LT.AND P4, PT, R154, c[0x0][0x17c], !P0 ;  /* 0x00005f009a007a0c */ /* 0x000fe20004781270 */
[----:B-1----:R-:W-:Y:S01]  /*ba80*/  IMAD R9, R80, 0x2, R83 ;  /* 0x0000000250097824 */ /* 0x002fe200078e0253 */
[----:B------:R-:W-:Y:S02]  /*ba90*/  PRMT R4, R17, 0x7632, R4 ;  /* 0x0000763211047816 */ /* 0x000fe40000000004 */
[----:B0-----:R-:W-:Y:S02]  /*baa0*/  LEA.HI.X.SX32 R29, R81, R0, 0x1, P6 ;  /* 0x00000000511d7211 */ /* 0x001fe400030f0eff */
[----:B------:R-:W-:Y:S02]  /*bab0*/  LEA R16, P6, R83, R2, 0x1 ;  /* 0x0000000253107211 */ /* 0x000fe400078c08ff */
[----:B------:R-:W-:-:S02]  /*bac0*/  PRMT R5, R25, 0x7632, R5 ;  /* 0x0000763219057816 */ /* 0x000fc40000000005 */
[----:B------:R-:W-:Y:S01]  /*bad0*/  LEA.HI.X.SX32 R17, R83, R0, 0x1, P6 ;  /* 0x0000000053117211 */ /* 0x000fe200030f0eff */
[C---:B------:R-:W-:Y:S01]  /*bae0*/  IMAD R25, R80.reuse, 0x2, R9 ;  /* 0x0000000250197824 */ /* 0x040fe200078e0209 */
[----:B------:R-:W-:Y:S02]  /*baf0*/  LEA R8, P6, R9, R2, 0x1 ;  /* 0x0000000209087211 */ /* 0x000fe400078c08ff */
[----:B------:R-:W-:Y:S02]  /*bb00*/  PRMT R21, R21, 0x7632, R21 ;  /* 0x0000763215157816 */ /* 0x000fe40000000015 */
[----:B------:R-:W-:Y:S01]  /*bb10*/  LEA.HI.X.SX32 R9, R9, R0, 0x1, P6 ;  /* 0x0000000009097211 */ /* 0x000fe200030f0eff */
[----:B------:R-:W-:Y:S01]  /*bb20*/  IMAD R33, R80, 0x2, R25 ;  /* 0x0000000250217824 */ /* 0x000fe200078e0219 */
[----:B------:R-:W-:Y:S01]  /*bb30*/  LEA R20, P6, R25, R2, 0x1 ;  /* 0x0000000219147211 */ /* 0x000fe200078c08ff */
[----:B------:R-:W-:Y:S01]  /*bb40*/  @P2 STG.E.U16 [R28.64], R4 ;  /* 0x000000041c002986 */ /* 0x000fe2000c101506 */
[----:B------:R-:W-:-:S03]  /*bb50*/  ISETP.LT.AND P3, PT, R153, c[0x0][0x17c], !P0 ;  /* 0x00005f0099007a0c */ /* 0x000fc60004761270 */
[----:B------:R0:W-:Y:S01]  /*bb60*/  @P5 STG.E.U16 [R16.64], R5 ;  /* 0x0000000510005986 */ /* 0x0001e2000c101506 */
[----:B------:R-:W-:-:S03]  /*bb70*/  ISETP.LT.AND P1, PT, R152, c[0x0][0x17c], !P0 ;  /* 0x00005f0098007a0c */ /* 0x000fc60004721270 */
[----:B------:R1:W-:Y:S01]  /*bb80*/  @P4 STG.E.U16 [R8.64], R21 ;  /* 0x0000001508004986 */ /* 0x0003e2000c101506 */
[----:B------:R-:W-:Y:S02]  /*bb90*/  PRMT R24, R5, 0x7632, R24 ;  /* 0x0000763205187816 */ /* 0x000fe40000000018 */
[----:B0-----:R-:W-:Y:S01]  /*bba0*/  PRMT R16, R13, 0x7632, R16 ;  /* 0x000076320d107816 */ /* 0x001fe20000000010 */
[C---:B------:R-:W-:Y:S01]  /*bbb0*/  IMAD R13, R80.reuse, 0x2, R33 ;  /* 0x00000002500d7824 */ /* 0x040fe200078e0221 */
[----:B-1----:R-:W-:Y:S02]  /*bbc0*/  LEA.HI.X.SX32 R21, R25, R0, 0x1, P6 ;  /* 0x0000000019157211 */ /* 0x002fe400030f0eff */
[----:B------:R-:W-:Y:S01]  /*bbd0*/  LEA R4, P6, R33, R2, 0x1 ;  /* 0x0000000221047211 */ /* 0x000fe200078c08ff */
[----:B------:R-:W-:Y:S01]  /*bbe0*/  IMAD R9, R80, 0x2, R13 ;  /* 0x0000000250097824 */ /* 0x000fe200078e020d */
[----:B------:R-:W-:Y:S02]  /*bbf0*/  ISETP.LT.AND P2, PT, R151, c[0x0][0x17c], !P0 ;  /* 0x00005f0097007a0c */ /* 0x000fe40004741270 */
[----:B------:R-:W-:-:S02]  /*bc00*/  LEA.HI.X.SX32 R5, R33, R0, 0x1, P6 ;  /* 0x0000000021057211 */ /* 0x000fc400030f0eff */
[----:B------:R-:W-:Y:S01]  /*bc10*/  LEA R12, P6, R13, R2, 0x1 ;  /* 0x000000020d0c7211 */ /* 0x000fe200078c08ff */
[----:B------:R-:W-:-:S03]  /*bc20*/  IMAD R17, R80, 0x2, R9 ;  /* 0x0000000250117824 */ /* 0x000fc600078e0209 */
[----:B------:R-:W-:Y:S02]  /*bc30*/  LEA.HI.X.SX32 R13, R13, R0, 0x1, P6 ;  /* 0x000000000d0d7211 */ /* 0x000fe400030f0eff */
[----:B------:R-:W-:Y:S01]  /*bc40*/  LEA R8, P6, R9, R2, 0x1 ;  /* 0x0000000209087211 */ /* 0x000fe200078c08ff */
[----:B------:R0:W-:Y:S01]  /*bc50*/  @P3 STG.E.U16 [R20.64], R16 ;  /* 0x0000001014003986 */ /* 0x0001e2000c101506 */
[----:B------:R-:W-:Y:S02]  /*bc60*/  PRMT R45, R45, 0x7632, R45 ;  /* 0x000076322d2d7816 */ /* 0x000fe4000000002d */
[----:B------:R-:W-:Y:S01]  /*bc70*/  LEA.HI.X.SX32 R9, R9, R0, 0x1, P6 ;  /* 0x0000000009097211 */ /* 0x000fe200030f0eff */
[----:B------:R1:W-:Y:S01]  /*bc80*/  @P1 STG.E.U16 [R4.64], R24 ;  /* 0x0000001804001986 */ /* 0x0003e2000c101506 */
[----:B------:R-:W-:Y:S02]  /*bc90*/  ISETP.LT.AND P5, PT, R150, c[0x0][0x17c], !P0 ;  /* 0x00005f0096007a0c */ /* 0x000fe400047a1270 */
[----:B------:R-:W-:Y:S01]  /*bca0*/  ISETP.LT.AND P4, PT, R149, c[0x0][0x17c], !P0 ;  /* 0x00005f0095007a0c */ /* 0x000fe20004781270 */
[----:B------:R2:W-:Y:S01]  /*bcb0*/  @P2 STG.E.U16 [R12.64], R45 ;  /* 0x0000002d0c002986 */ /* 0x0005e2000c101506 */
[----:B0-----:R-:W-:Y:S01]  /*bcc0*/  LEA R16, P6, R17, R2, 0x1 ;  /* 0x0000000211107211 */ /* 0x001fe200078c08ff */
[----:B-1----:R-:W-:-:S03]  /*bcd0*/  IMAD R5, R80, 0x2, R17 ;  /* 0x0000000250057824 */ /* 0x002fc600078e0211 */
[----:B------:R-:W-:Y:S02]  /*bce0*/  LEA.HI.X.SX32 R17, R17, R0, 0x1, P6 ;  /* 0x0000000011117211 */ /* 0x000fe400030f0eff */
[----:B------:R-:W-:Y:S01]  /*bcf0*/  ISETP.LT.AND P3, PT, R148, c[0x0][0x17c], !P0 ;  /* 0x00005f0094007a0c */ /* 0x000fe20004761270 */
[C---:B--2---:R-:W-:Y:S01]  /*bd00*/  IMAD R13, R80.reuse, 0x2, R5 ;  /* 0x00000002500d7824 */ /* 0x044fe200078e0205 */
[----:B------:R-:W-:Y:S02]  /*bd10*/  LEA R4, P6, R5, R2, 0x1 ;  /* 0x0000000205047211 */ /* 0x000fe400078c08ff */
[----:B------:R-:W-:Y:S01]  /*bd20*/  PRMT R37, R37, 0x7632, R37 ;  /* 0x0000763225257816 */ /* 0x000fe20000000025 */
[----:B------:R-:W-:Y:S01]  /*bd30*/  IMAD R21, R80, 0x2, R13 ;  /* 0x0000000250157824 */ /* 0x000fe200078e020d */
[----:B------:R-:W-:Y:S02]  /*bd40*/  PRMT R41, R41, 0x7632, R41 ;  /* 0x0000763229297816 */ /* 0x000fe40000000029 */
[----:B------:R-:W-:-:S02]  /*bd50*/  LEA.HI.X.SX32 R5, R5, R0, 0x1, P6 ;  /* 0x0000000005057211 */ /* 0x000fc400030f0eff */
        /* <DEDUP_REMOVED lines=10> */
[----:B------:R-:W-:Y:S01]  /*be00*/  LEA.HI.X.SX32 R9, R21, R0, 0x1, P6 ;  /* 0x0000000015097211 */ /* 0x000fe200030f0eff */
[C---:B--2---:R-:W-:Y:S01]  /*be10*/  IMAD R5, R80.reuse, 0x2, R17 ;  /* 0x0000000250057824 */ /* 0x044fe200078e0211 */
[----:B------:R-:W-:Y:S02]  /*be20*/  LEA R16, P6, R17, R2, 0x1 ;  /* 0x0000000211107211 */ /* 0x000fe400078c08ff */
[----:B------:R-:W-:Y:S01]  /*be30*/  PRMT R53, R53, 0x7632, R53 ;  /* 0x0000763235357816 */ /* 0x000fe20000000035 */
[----:B------:R-:W-:Y:S01]  /*be40*/  IMAD R21, R80, 0x2, R5 ;  /* 0x0000000250157824 */ /* 0x000fe200078e0205 */
[----:B------:R-:W-:Y:S02]  /*be50*/  PRMT R61, R61, 0x7632, R61 ;  /* 0x000076323d3d7816 */ /* 0x000fe4000000003d */
[----:B------:R-:W-:Y:S02]  /*be60*/  LEA.HI.X.SX32 R17, R17, R0, 0x1, P6 ;  /* 0x0000000011117211 */ /* 0x000fe400030f0eff */
[----:B------:R-:W-:-:S02]  /*be70*/  LEA R4, P6, R5, R2, 0x1 ;  /* 0x0000000205047211 */ /* 0x000fc400078c08ff */
[----:B------:R-:W-:Y:S01]  /*be80*/  ISETP.LT.AND P5, PT, R145, c[0x0][0x17c], !P0 ;  /* 0x00005f0091007a0c */ /* 0x000fe200047a1270 */
[----:B------:R0:W-:Y:S01]  /*be90*/  @P1 STG.E.U16 [R12.64], R53 ;  /* 0x000000350c001986 */ /* 0x0001e2000c101506 */
[----:B------:R-:W-:-:S03]  /*bea0*/  LEA.HI.X.SX32 R5, R5, R0, 0x1, P6 ;  /* 0x0000000005057211 */ /* 0x000fc600030f0eff */
[----:B------:R1:W-:Y:S01]  /*beb0*/  @P2 STG.E.U16 [R8.64], R61 ;  /* 0x0000003d08002986 */ /* 0x0003e2000c101506 */
[----:B------:R-:W-:Y:S02]  /*bec0*/  ISETP.LT.AND P4, PT, R142, c[0x0][0x17c], !P0 ;  /* 0x00005f008e007a0c */ /* 0x000fe40004781270 */
[----:B------:R-:W-:Y:S02]  /*bed0*/  PRMT R57, R57, 0x7632, R57 ;  /* 0x0000763239397816 */ /* 0x000fe40000000039 */
[----:B0-----:R-:W-:Y:S01]  /*bee0*/  LEA R12, P6, R21, R2, 0x1 ;  /* 0x00000002150c7211 */ /* 0x001fe200078c08ff */
[----:B-1----:R-:W-:-:S03]  /*bef0*/  IMAD R9, R80, 0x2, R21 ;  /* 0x0000000250097824 */ /* 0x002fc600078e0215 */
[----:B------:R-:W-:Y:S02]  /*bf00*/  LEA.HI.X.SX32 R13, R21, R0, 0x1, P6 ;  /* 0x00000000150d7211 */ /* 0x000fe400030f0eff */
[----:B------:R-:W-:Y:S01]  /*bf10*/  ISETP.LT.AND P3, PT, R144, c[0x0][0x17c], !P0 ;  /* 0x00005f0090007a0c */ /* 0x000fe20004761270 */
[C---:B------:R-:W-:Y:S01]  /*bf20*/  IMAD R21, R80.reuse, 0x2, R9 ;  /* 0x0000000250157824 */ /* 0x040fe200078e0209 */
[----:B------:R-:W-:Y:S01]  /*bf30*/  LEA R8, P6, R9, R2, 0x1 ;  /* 0x0000000209087211 */ /* 0x000fe200078c08ff */
        /* <DEDUP_REMOVED lines=67> */
[----:B0-----:R-:W-:-:S02]  /*c370*/  LEA R16, P6, R21, R2, 0x1 ;  /* 0x0000000215107211 */ /* 0x001fc400078c08ff */
[----:B------:R-:W-:Y:S02]  /*c380*/  ISETP.LT.AND P3, PT, R128, c[0x0][0x17c], !P0 ;  /* 0x00005f0080007a0c */ /* 0x000fe40004761270 */
[----:B------:R-:W-:Y:S01]  /*c390*/  LEA.HI.X.SX32 R17, R21, R0, 0x1, P6 ;  /* 0x0000000015117211 */ /* 0x000fe200030f0eff */
[C---:B------:R-:W-:Y:S01]  /*c3a0*/  IMAD R21, R80.reuse, 0x2, R25 ;  /* 0x0000000250157824 */ /* 0x040fe200078e0219 */
[C---:B-1----:R-:W-:Y:S01]  /*c3b0*/  LEA R4, P6, R25.reuse, R2, 0x1 ;  /* 0x0000000219047211 */ /* 0x042fe200078c08ff */
[----:B------:R0:W-:Y:S03]  /*c3c0*/  @P2 STG.E.U16 [R12.64], R54 ;  /* 0x000000360c002986 */ /* 0x0001e6000c101506 */
[----:B------:R-:W-:Y:S01]  /*c3d0*/  LEA.HI.X.SX32 R5, R25, R0, 0x1, P6 ;  /* 0x0000000019057211 */ /* 0x000fe200030f0eff */
[----:B------:R-:W-:Y:S01]  /*c3e0*/  IMAD R25, R80, 0x2, R21 ;  /* 0x0000000250197824 */ /* 0x000fe200078e0215 */
[----:B------:R1:W-:Y:S01]  /*c3f0*/  @P5 STG.E.U16 [R8.64], R62 ;  /* 0x0000003e08005986 */ /* 0x0003e2000c101506 */
[----:B------:R-:W-:-:S02]  /*c400*/  ISETP.LT.AND P1, PT, R127, c[0x0][0x17c], !P0 ;  /* 0x00005f007f007a0c */ /* 0x000fc40004721270 */
[C---:B0-----:R-:W-:Y:S02]  /*c410*/  LEA R12, P6, R21.reuse, R2, 0x1 ;  /* 0x00000002150c7211 */ /* 0x041fe400078c08ff */
[----:B------:R-:W-:Y:S02]  /*c420*/  ISETP.LT.AND P2, PT, R126, c[0x0][0x17c], !P0 ;  /* 0x00005f007e007a0c */ /* 0x000fe40004741270 */
[----:B------:R-:W-:Y:S01]  /*c430*/  LEA.HI.X.SX32 R13, R21, R0, 0x1, P6 ;  /* 0x00000000150d7211 */ /* 0x000fe200030f0eff */
[----:B------:R-:W-:Y:S01]  /*c440*/  IMAD R21, R80, 0x2, R25 ;  /* 0x0000000250157824 */ /* 0x000fe200078e0219 */
[----:B-1----:R-:W-:Y:S01]  /*c450*/  LEA R8, P6, R25, R2, 0x1 ;  /* 0x0000000219087211 */ /* 0x002fe200078c08ff */
[----:B------:R0:W-:Y:S01]  /*c460*/  @P4 STG.E.U16 [R16.64], R58 ;  /* 0x0000003a10004986 */ /* 0x0001e2000c101506 */
[----:B------:R-:W-:Y:S02]  /*c470*/  ISETP.LT.AND P5, PT, R123, c[0x0][0x17c], !P0 ;  /* 0x00005f007b007a0c */ /* 0x000fe400047a1270 */
[----:B------:R-:W-:Y:S01]  /*c480*/  LEA.HI.X.SX32 R9, R25, R0, 0x1, P6 ;  /* 0x0000000019097211 */ /* 0x000fe200030f0eff */
[----:B------:R1:W-:Y:S01]  /*c490*/  @P3 STG.E.U16 [R4.64], R66 ;  /* 0x0000004204003986 */ /* 0x0003e2000c101506 */
[----:B------:R-:W-:-:S02]  /*c4a0*/  PRMT R6, R10, 0x7632, R6 ;  /* 0x000076320a067816 */ /* 0x000fc40000000006 */
[----:B------:R-:W-:Y:S02]  /*c4b0*/  PRMT R34, R34, 0x7632, R34 ;  /* 0x0000763222227816 */ /* 0x000fe40000000022 */
[----:B0-----:R-:W-:Y:S01]  /*c4c0*/  LEA R16, P6, R21, R2, 0x1 ;  /* 0x0000000215107211 */ /* 0x001fe200078c08ff */
[----:B-1----:R-:W-:-:S03]  /*c4d0*/  IMAD R5, R80, 0x2, R21 ;  /* 0x0000000250057824 */ /* 0x002fc600078e0215 */
[----:B------:R-:W-:Y:S01]  /*c4e0*/  LEA.HI.X.SX32 R17, R21, R0, 0x1, P6 ;  /* 0x0000000015117211 */ /* 0x000fe200030f0eff */
[----:B------:R-:W-:Y:S01]  /*c4f0*/  IMAD R21, R80, 0x2, R5 ;  /* 0x0000000250157824 */ /* 0x000fe200078e0205 */
[C---:B------:R-:W-:Y:S01]  /*c500*/  LEA R4, P6, R5.reuse, R2, 0x1 ;  /* 0x0000000205047211 */ /* 0x040fe200078c08ff */
        /* <DEDUP_REMOVED lines=11> */
[----:B--2---:R-:W-:Y:S01]  /*c5c0*/  IMAD R17, R80, 0x2, R9 ;  /* 0x0000000250117824 */ /* 0x004fe200078e0209 */
[C---:B------:R-:W-:Y:S02]  /*c5d0*/  LEA R8, P6, R9.reuse, R2, 0x1 ;  /* 0x0000000209087211 */ /* 0x040fe400078c08ff */
[----:B------:R-:W-:Y:S01]  /*c5e0*/  PRMT R18, R18, 0x7632, R18 ;  /* 0x0000763212127816 */ /* 0x000fe20000000012 */
[----:B------:R-:W-:Y:S01]  /*c5f0*/  IMAD R21, R80, 0x2, R17 ;  /* 0x0000000250157824 */ /* 0x000fe200078e0211 */
[----:B------:R-:W-:Y:S02]  /*c600*/  PRMT R6, R26, 0x7632, R6 ;  /* 0x000076321a067816 */ /* 0x000fe40000000006 */
[----:B------:R-:W-:-:S02]  /*c610*/  LEA.HI.X.SX32 R9, R9, R0, 0x1, P6 ;  /* 0x0000000009097211 */ /* 0x000fc400030f0eff */
        /* <DEDUP_REMOVED lines=47> */
[----:B--2---:R-:W-:Y:S01]  /*c910*/  IMAD R5, R80, 0x2, R17 ;  /* 0x0000000250057824 */ /* 0x004fe200078e0211 */
[C---:B------:R-:W-:Y:S02]  /*c920*/  LEA R16, P6, R17.reuse, R2, 0x1 ;  /* 0x0000000211107211 */ /* 0x040fe400078c08ff */
        /* <DEDUP_REMOVED lines=93> */
[----:B------:R-:W-:-:S02]  /*cf00*/  PRMT R6, R11, 0x7632, R6 ;  /* 0x000076320b067816 */ /* 0x000fc40000000006 */
[----:B0-----:R-:W-:Y:S01]  /*cf10*/  LEA R12, P6, R21, R2, 0x1 ;  /* 0x00000002150c7211 */ /* 0x001fe200078c08ff */
[----:B------:R-:W-:Y:S01]  /*cf20*/  IMAD R11, R80, 0x2, R25 ;  /* 0x00000002500b7824 */ /* 0x000fe200078e0219 */
[----:B------:R-:W-:Y:S02]  /*cf30*/  ISETP.LT.AND P5, PT, R75, c[0x0][0x17c], !P0 ;  /* 0x00005f004b007a0c */ /* 0x000fe400047a1270 */
[----:B------:R-:W-:Y:S02]  /*cf40*/  LEA.HI.X.SX32 R13, R21, R0, 0x1, P6 ;  /* 0x00000000150d7211 */ /* 0x000fe400030f0eff */
[C---:B-1----:R-:W-:Y:S02]  /*cf50*/  LEA R8, P6, R25.reuse, R2, 0x1 ;  /* 0x0000000219087211 */ /* 0x042fe400078c08ff */
[----:B------:R-:W-:Y:S01]  /*cf60*/  ISETP.LT.AND P4, PT, R74, c[0x0][0x17c], !P0 ;  /* 0x00005f004a007a0c */ /* 0x000fe20004781270 */
[----:B------:R-:W-:Y:S01]  /*cf70*/  @P1 STG.E.U16 [R16.64], R59 ;  /* 0x0000003b10001986 */ /* 0x000fe2000c101506 */
[----:B------:R-:W-:-:S02]  /*cf80*/  LEA.HI.X.SX32 R9, R25, R0, 0x1, P6 ;  /* 0x0000000019097211 */ /* 0x000fc400030f0eff */
[----:B------:R-:W-:Y:S01]  /*cf90*/  LEA R10, P6, R11, R2, 0x1 ;  /* 0x000000020b0a7211 */ /* 0x000fe200078c08ff */
[----:B------:R0:W-:Y:S01]  /*cfa0*/  @P2 STG.E.U16 [R4.64], R67 ;  /* 0x0000004304002986 */ /* 0x0001e2000c101506 */
[----:B------:R-:W-:Y:S02]  /*cfb0*/  ISETP.LT.AND P3, PT, R71, c[0x0][0x17c], !P0 ;  /* 0x00005f0047007a0c */ /* 0x000fe40004761270 */
[----:B------:R-:W-:Y:S02]  /*cfc0*/  PRMT R35, R35, 0x7632, R35 ;  /* 0x0000763223237816 */ /* 0x000fe40000000023 */
[----:B------:R-:W-:Y:S01]  /*cfd0*/  ISETP.LT.AND P1, PT, R73, c[0x0][0x17c], !P0 ;  /* 0x00005f0049007a0c */ /* 0x000fe20004721270 */
[----:B0-----:R-:W-:Y:S01]  /*cfe0*/  IMAD R5, R80, 0x2, R11 ;  /* 0x0000000250057824 */ /* 0x001fe200078e020b */
[----:B------:R-:W-:-:S03]  /*cff0*/  LEA.HI.X.SX32 R11, R11, R0, 0x1, P6 ;  /* 0x000000000b0b7211 */ /* 0x000fc600030f0eff */
[----:B------:R-:W-:Y:S01]  /*d000*/  IMAD R17, R80, 0x2, R5 ;  /* 0x0000000250117824 */ /* 0x000fe200078e0205 */
[C---:B------:R-:W-:Y:S01]  /*d010*/  LEA R4, P6, R5.reuse, R2, 0x1 ;  /* 0x0000000205047211 */ /* 0x040fe200078c08ff */
[----:B------:R0:W-:Y:S03]  /*d020*/  @P5 STG.E.U16 [R12.64], R6 ;  /* 0x000000060c005986 */ /* 0x0001e6000c101506 */
[----:B------:R-:W-:Y:S01]  /*d030*/  LEA.HI.X.SX32 R5, R5, R0, 0x1, P6 ;  /* 0x0000000005057211 */ /* 0x000fe200030f0eff */
[----:B------:R1:W-:Y:S01]  /*d040*/  @P4 STG.E.U16 [R8.64], R35 ;  /* 0x0000002308004986 */ /* 0x0003e2000c101506 */
[----:B------:R-:W-:Y:S02]  /*d050*/  PRMT R31, R31, 0x7632, R31 ;  /* 0x000076321f1f7816 */ /* 0x000fe4000000001f */
[----:B------:R-:W-:Y:S02]  /*d060*/  ISETP.LT.AND P2, PT, R70, c[0x0][0x17c], !P0 ;  /* 0x00005f0046007a0c */ /* 0x000fe40004741270 */
[----:B------:R-:W-:Y:S01]  /*d070*/  PRMT R19, R19, 0x7632, R19 ;  /* 0x0000763213137816 */ /* 0x000fe20000000013 */
[C---:B0-----:R-:W-:Y:S01]  /*d080*/  IMAD R13, R80.reuse, 0x2, R17 ;  /* 0x00000002500d7824 */ /* 0x041fe200078e0211 */
[C---:B-1----:R-:W-:Y:S01]  /*d090*/  LEA R8, P6, R17.reuse, R2, 0x1 ;  /* 0x0000000211087211 */ /* 0x042fe200078c08ff */
[----:B------:R-:W-:Y:S03]  /*d0a0*/  @P3 STG.E.U16 [R10.64], R31 ;  /* 0x0000001f0a003986 */ /* 0x000fe6000c101506 */
[----:B------:R-:W-:Y:S01]  /*d0b0*/  LEA.HI.X.SX32 R9, R17, R0, 0x1, P6 ;  /* 0x0000000011097211 */ /* 0x000fe200030f0eff */
[----:B------:R-:W-:Y:S01]  /*d0c0*/  IMAD R17, R80, 0x2, R13 ;  /* 0x0000000250117824 */ /* 0x000fe200078e020d */
[----:B------:R-:W-:Y:S01]  /*d0d0*/  ISETP.LT.AND P5, PT, R72, c[0x0][0x17c], !P0 ;  /* 0x00005f0048007a0c */ /* 0x000fe200047a1270 */
[----:B------:R0:W-:Y:S01]  /*d0e0*/  @P1 STG.E.U16 [R4.64], R19 ;  /* 0x0000001304001986 */ /* 0x0001e2000c101506 */
[----:B------:R-:W-:-:S02]  /*d0f0*/  LEA R12, P6, R13, R2, 0x1 ;  /* 0x000000020d0c7211 */ /* 0x000fc400078c08ff */
[----:B------:R-:W-:Y:S02]  /*d100*/  PRMT R27, R27, 0x7632, R27 ;  /* 0x000076321b1b7816 */ /* 0x000fe4000000001b */
[----:B------:R-:W-:Y:S01]  /*d110*/  PRMT R16, R7, 0x7632, R16 ;  /* 0x0000763207107816 */ /* 0x000fe20000000010 */
[----:B0-----:R-:W-:Y:S01]  /*d120*/  IMAD R5, R80, 0x2, R17 ;  /* 0x0000000250057824 */ /* 0x001fe200078e0211 */
[----:B------:R-:W-:-:S03]  /*d130*/  PRMT R6, R23, 0x7632, R6 ;  /* 0x0000763217067816 */ /* 0x000fc60000000006 */
[----:B------:R-:W-:Y:S01]  /*d140*/  IMAD R7, R80, 0x2, R5 ;  /* 0x0000000250077824 */ /* 0x000fe200078e0205 */
[----:B------:R-:W-:Y:S01]  /*d150*/  LEA.HI.X.SX32 R13, R13, R0, 0x1, P6 ;  /* 0x000000000d0d7211 */ /* 0x000fe200030f0eff */
[----:B------:R0:W-:Y:S01]  /*d160*/  @P2 STG.E.U16 [R8.64], R27 ;  /* 0x0000001b08002986 */ /* 0x0001e2000c101506 */
[C---:B------:R-:W-:Y:S02]  /*d170*/  LEA R10, P6, R17.reuse, R2, 0x1 ;  /* 0x00000002110a7211 */ /* 0x040fe400078c08ff */
[----:B------:R-:W-:Y:S01]  /*d180*/  ISETP.LT.AND P4, PT, R68, c[0x0][0x17c], !P0 ;  /* 0x00005f0044007a0c */ /* 0x000fe20004781270 */
[----:B------:R1:W-:Y:S01]  /*d190*/  @P5 STG.E.U16 [R12.64], R6 ;  /* 0x000000060c005986 */ /* 0x0003e2000c101506 */
[----:B------:R-:W-:Y:S02]  /*d1a0*/  LEA.HI.X.SX32 R11, R17, R0, 0x1, P6 ;  /* 0x00000000110b7211 */ /* 0x000fe400030f0eff */
[----:B------:R-:W-:Y:S01]  /*d1b0*/  ISETP.LT.AND P3, PT, R69, c[0x0][0x17c], !P0 ;  /* 0x00005f0045007a0c */ /* 0x000fe20004761270 */
[----:B0-----:R-:W-:Y:S01]  /*d1c0*/  IMAD R9, R80, 0x2, R7 ;  /* 0x0000000250097824 */ /* 0x001fe200078e0207 */
[----:B------:R-:W-:-:S02]  /*d1d0*/  LEA R4, P6, R5, R2, 0x1 ;  /* 0x0000000205047211 */ /* 0x000fc400078c08ff */
[----:B------:R-:W-:Y:S01]  /*d1e0*/  ISETP.LT.AND P1, PT, R99, c[0x0][0x17c], !P0 ;  /* 0x00005f0063007a0c */ /* 0x000fe20004721270 */
[C---:B-1----:R-:W-:Y:S01]  /*d1f0*/  IMAD R13, R80.reuse, 0x2, R9 ;  /* 0x00000002500d7824 */ /* 0x042fe200078e0209 */
[----:B------:R-:W-:Y:S02]  /*d200*/  PRMT R14, R15, 0x7632, R14 ;  /* 0x000076320f0e7816 */ /* 0x000fe4000000000e */
[----:B------:R-:W-:Y:S01]  /*d210*/  LEA.HI.X.SX32 R5, R5, R0, 0x1, P6 ;  /* 0x0000000005057211 */ /* 0x000fe200030f0eff */
[C---:B------:R-:W-:Y:S01]  /*d220*/  IMAD R15, R80.reuse, 0x2, R13 ;  /* 0x00000002500f7824 */ /* 0x040fe200078e020d */
[----:B------:R-:W-:Y:S02]  /*d230*/  LEA R6, P6, R7, R2, 0x1 ;  /* 0x0000000207067211 */ /* 0x000fe400078c08ff */
[----:B------:R-:W-:Y:S01]  /*d240*/  PRMT R47, R47, 0x7632, R47 ;  /* 0x000076322f2f7816 */ /* 0x000fe2000000002f */
[----:B------:R-:W-:Y:S01]  /*d250*/  IMAD R17, R80, 0x2, R15 ;  /* 0x0000000250117824 */ /* 0x000fe200078e020f */
[----:B------:R-:W-:-:S02]  /*d260*/  LEA.HI.X.SX32 R7, R7, R0, 0x1, P6 ;  /* 0x0000000007077211 */ /* 0x000fc400030f0eff */
[----:B------:R-:W-:Y:S01]  /*d270*/  ISETP.LT.AND P2, PT, R98, c[0x0][0x17c], !P0 ;  /* 0x00005f0062007a0c */ /* 0x000fe20004741270 */
[----:B------:R-:W-:Y:S01]  /*d280*/  @P4 STG.E.U16 [R10.64], R14 ;  /* 0x0000000e0a004986 */ /* 0x000fe2000c101506 */
[C---:B------:R-:W-:Y:S01]  /*d290*/  IMAD R19, R80.reuse, 0x2, R17 ;  /* 0x0000000250137824 */ /* 0x040fe200078e0211 */
[----:B------:R-:W-:Y:S02]  /*d2a0*/  LEA R8, P6, R9, R2, 0x1 ;  /* 0x0000000209087211 */ /* 0x000fe400078c08ff */
[----:B------:R0:W-:Y:S01]  /*d2b0*/  @P3 STG.E.U16 [R4.64], R16 ;  /* 0x0000001004003986 */ /* 0x0001e2000c101506 */
[----:B------:R-:W-:-:S03]  /*d2c0*/  IMAD R21, R80, 0x2, R19 ;  /* 0x0000000250157824 */ /* 0x000fc600078e0213 */
[----:B------:R1:W-:Y:S01]  /*d2d0*/  @P1 STG.E.U16 [R6.64], R47 ;  /* 0x0000002f06001986 */ /* 0x0003e2000c101506 */
[----:B------:R-:W-:Y:S02]  /*d2e0*/  PRMT R39, R39, 0x7632, R39 ;  /* 0x0000763227277816 */ /* 0x000fe40000000027 */
[----:B------:R-:W-:Y:S02]  /*d2f0*/  LEA.HI.X.SX32 R9, R9, R0, 0x1, P6 ;  /* 0x0000000009097211 */ /* 0x000fe400030f0eff */
[----:B0-----:R-:W-:Y:S01]  /*d300*/  LEA R4, P1, R13, R2, 0x1 ;  /* 0x000000020d047211 */ /* 0x001fe200078208ff */
[----:B------:R-:W-:-:S03]  /*d310*/  IMAD R23, R80, 0x2, R21 ;  /* 0x0000000250177824 */ /* 0x000fc600078e0215 */
[----:B------:R-:W-:Y:S02]  /*d320*/  LEA.HI.X.SX32 R5, R13, R0, 0x1, P1 ;  /* 0x000000000d057211 */ /* 0x000fe400008f0eff */
[-C--:B------:R-:W-:Y:S01]  /*d330*/  LEA R12, P1, R17, R2.reuse, 0x1 ;  /* 0x00000002110c7211 */ /* 0x080fe200078208ff */
[----:B------:R0:W-:Y:S01]  /*d340*/  @P2 STG.E.U16 [R8.64], R39 ;  /* 0x0000002708002986 */ /* 0x0001e2000c101506 */
[----:B------:R-:W-:Y:S02]  /*d350*/  LEA R10, P2, R15, R2, 0x1 ;  /* 0x000000020f0a7211 */ /* 0x000fe400078408ff */
[----:B------:R-:W-:Y:S02]  /*d360*/  LEA.HI.X.SX32 R13, R17, R0, 0x1, P1 ;  /* 0x00000000110d7211 */ /* 0x000fe400008f0eff */
[----:B-1----:R-:W-:Y:S02]  /*d370*/  LEA R6, P1, R23, R2, 0x1 ;  /* 0x0000000217067211 */ /* 0x002fe400078208ff */
[----:B------:R-:W-:-:S02]  /*d380*/  ISETP.LT.AND P5, PT, R96, c[0x0][0x17c], !P0 ;  /* 0x00005f0060007a0c */ /* 0x000fc400047a1270 */
[----:B------:R-:W-:Y:S02]  /*d390*/  ISETP.LT.AND P4, PT, R95, c[0x0][0x17c], !P0 ;  /* 0x00005f005f007a0c */ /* 0x000fe40004781270 */
[----:B------:R-:W-:Y:S02]  /*d3a0*/  ISETP.LT.AND P3, PT, R97, c[0x0][0x17c], !P0 ;  /* 0x00005f0061007a0c */ /* 0x000fe40004761270 */
[----:B------:R-:W-:Y:S02]  /*d3b0*/  LEA.HI.X.SX32 R11, R15, R0, 0x1, P2 ;  /* 0x000000000f0b7211 */ /* 0x000fe400010f0eff */
[----:B------:R-:W-:Y:S02]  /*d3c0*/  LEA R14, P6, R19, R2, 0x1 ;  /* 0x00000002130e7211 */ /* 0x000fe400078c08ff */
[----:B------:R-:W-:Y:S02]  /*d3d0*/  ISETP.LT.AND P2, PT, R94, c[0x0][0x17c], !P0 ;  /* 0x00005f005e007a0c */ /* 0x000fe40004741270 */
[----:B------:R-:W-:-:S02]  /*d3e0*/  LEA.HI.X.SX32 R7, R23, R0, 0x1, P1 ;  /* 0x0000000017077211 */ /* 0x000fc400008f0eff */
[----:B------:R-:W-:Y:S02]  /*d3f0*/  ISETP.LT.AND P1, PT, R3, c[0x0][0x17c], !P0 ;  /* 0x00005f0003007a0c */ /* 0x000fe40004721270 */
[----:B------:R-:W-:Y:S02]  /*d400*/  ISETP.LT.AND P0, PT, R187, c[0x0][0x17c], !P0 ;  /* 0x00005f00bb007a0c */ /* 0x000fe40004701270 */
[----:B------:R-:W-:Y:S02]  /*d410*/  LEA.HI.X.SX32 R15, R19, R0, 0x1, P6 ;  /* 0x00000000130f7211 */ /* 0x000fe400030f0eff */
[----:B------:R-:W-:Y:S02]  /*d420*/  LEA R2, P6, R21, R2, 0x1 ;  /* 0x0000000215027211 */ /* 0x000fe400078c08ff */
[----:B------:R-:W-:Y:S02]  /*d430*/  PRMT R43, R43, 0x7632, R43 ;  /* 0x000076322b2b7816 */ /* 0x000fe4000000002b */
[----:B------:R-:W-:-:S02]  /*d440*/  PRMT R51, R51, 0x7632, R51 ;  /* 0x0000763233337816 */ /* 0x000fc40000000033 */
[----:B------:R-:W-:Y:S02]  /*d450*/  PRMT R55, R55, 0x7632, R55 ;  /* 0x0000763237377816 */ /* 0x000fe40000000037 */
[----:B------:R-:W-:Y:S01]  /*d460*/  PRMT R63, R63, 0x7632, R63 ;  /* 0x000076323f3f7816 */ /* 0x000fe2000000003f */
[----:B------:R0:W-:Y:S01]  /*d470*/  @P5 STG.E.U16 [R4.64], R43 ;  /* 0x0000002b04005986 */ /* 0x0001e2000c101506 */
[----:B------:R-:W-:Y:S02]  /*d480*/  LEA.HI.X.SX32 R3, R21, R0, 0x1, P6 ;  /* 0x0000000015037211 */ /* 0x000fe400030f0eff */
[----:B------:R-:W-:Y:S01]  /*d490*/  PRMT R59, R59, 0x7632, R59 ;  /* 0x000076323b3b7816 */ /* 0x000fe2000000003b */
[----:B------:R0:W-:Y:S04]  /*d4a0*/  @P4 STG.E.U16 [R10.64], R51 ;  /* 0x000000330a004986 */ /* 0x0001e8000c101506 */
[----:B------:R0:W-:Y:S04]  /*d4b0*/  @P3 STG.E.U16 [R12.64], R55 ;  /* 0x000000370c003986 */ /* 0x0001e8000c101506 */
[----:B------:R0:W-:Y:S04]  /*d4c0*/  @P2 STG.E.U16 [R14.64], R63 ;  /* 0x0000003f0e002986 */ /* 0x0001e8000c101506 */
[----:B------:R0:W-:Y:S01]  /*d4d0*/  @P1 STG.E.U16 [R2.64], R59 ;  /* 0x0000003b02001986 */ /* 0x0001e2000c101506 */
[----:B------:R-:W-:Y:S05]  /*d4e0*/  @!P0 EXIT ;  /* 0x000000000000894d */ /* 0x000fea0003800000 */
[----:B0-----:R-:W-:-:S05]  /*d4f0*/  PRMT R3, R67, 0x7632, R3 ;  /* 0x0000763243037816 */ /* 0x001fca0000000003 */
[----:B------:R-:W-:Y:S01]  /*d500*/  STG.E.U16 [R6.64], R3 ;  /* 0x0000000306007986 */ /* 0x000fe2000c101506 */
[----:B------:R-:W-:Y:S05]  /*d510*/  EXIT ;  /* 0x000000000000794d */ /* 0x000fea0003800000 */
.L_x_3:
[----:B------:R-:W-:-:S00]  /*d520*/  BRA `(.L_x_3) ;  /* 0xfffffff000007947 */ /* 0x000fc0000383ffff */
[----:B------:R-:W-:-:S00]  /*d530*/  NOP ;  /* 0x0000000000007918 */ /* 0x000fc00000000000 */
        /* <DEDUP_REMOVED lines=12> */
.L_x_4:


//--------------------- .nv.shared.matmul_kernel  --------------------------
	.section	.nv.shared.matmul_kernel,"aw",@nobits
	.sectionflags	@""
	.align	16
